	.target	sm_90a

	.elftype	@"ET_EXEC"


//--------------------- .note.nv.tkinfo           --------------------------
	.section	.note.nv.tkinfo,"",@"SHT_NOTE"
	.sectionflags	@"SHF_NOTE_NV_TKINFO"
	.tkinfo
        /*0018*/ 	.word	0x00000002
        /*0030*/ 	.string	""
        /*0030*/ 	.string	"ptxas"
        /*0030*/ 	.string	"Cuda compilation tools, release 13.0, V13.0.88"
        /*0030*/ 	.string	"Build cuda_13.0.r13.0/compiler.36424714_0"
        /*0030*/ 	.string	"-v  -suppress-debug-info  -lineinfo  -arch sm_90a "



//--------------------- .note.nv.cuinfo           --------------------------
	.section	.note.nv.cuinfo,"",@"SHT_NOTE"
	.sectionflags	@"SHF_NOTE_NV_CUINFO"
        /*0018*/ 	.short	0x0002
        /*001a*/ 	.short	0x005a
        /*001c*/ 	.short	0x0082
	.zero		2


//--------------------- .nv.info                  --------------------------
	.section	.nv.info,"",@"SHT_CUDA_INFO"
	.align	4


	//----- nvinfo : EIATTR_REGCOUNT
	.align		4
        /*0000*/ 	.byte	0x04, 0x2f
        /*0002*/ 	.short	(.L_1 - .L_0)
	.align		4
.L_0:
        /*0004*/ 	.word	index@(matmul_kernel)
        /*0008*/ 	.word	0x000000ff


	//----- nvinfo : EIATTR_FRAME_SIZE
	.align		4
.L_1:
        /*000c*/ 	.byte	0x04, 0x11
        /*000e*/ 	.short	(.L_3 - .L_2)
	.align		4
.L_2:
        /*0010*/ 	.word	index@(matmul_kernel)
        /*0014*/ 	.word	0x00000378


	//----- nvinfo : EIATTR_MIN_STACK_SIZE
	.align		4
.L_3:
        /*0018*/ 	.byte	0x04, 0x12
        /*001a*/ 	.short	(.L_5 - .L_4)
	.align		4
.L_4:
        /*001c*/ 	.word	index@(matmul_kernel)
        /*0020*/ 	.word	0x00000378
.L_5:


//--------------------- .nv.compat                --------------------------
	.section	.nv.compat,"",@"SHT_CUDA_COMPAT_INFO"
	.align	4
        /*0000*/ 	.byte	0x02, 0x09, 0x01, 0x00, 0x02, 0x02, 0x04, 0x00, 0x02, 0x05, 0x05, 0x00, 0x03, 0x07, 0x01, 0x01
        /*0010*/ 	.byte	0x02, 0x03, 0x00, 0x00, 0x02, 0x06, 0x01, 0x00, 0x04, 0x0b, 0x08, 0x00, 0x00, 0x00, 0x00, 0x00
        /*0020*/ 	.byte	0x00, 0x00, 0x00, 0x00


//--------------------- .nv.info.matmul_kernel    --------------------------
	.section	.nv.info.matmul_kernel,"",@"SHT_CUDA_INFO"
	.sectionflags	@""
	.align	4


	//----- nvinfo : EIATTR_CUDA_API_VERSION
	.align		4
        /*0000*/ 	.byte	0x04, 0x37
        /*0002*/ 	.short	(.L_7 - .L_6)
.L_6:
        /*0004*/ 	.word	0x00000082


	//----- nvinfo : EIATTR_KPARAM_INFO
	.align		4
.L_7:
        /*0008*/ 	.byte	0x04, 0x17
        /*000a*/ 	.short	(.L_9 - .L_8)
.L_8:
        /*000c*/ 	.word	0x00000000
        /*0010*/ 	.short	0x000d
        /*0012*/ 	.short	0x0048
        /*0014*/ 	.byte	0x00, 0xf4, 0x21, 0x00


	//----- nvinfo : EIATTR_KPARAM_INFO
	.align		4
.L_9:
        /*0018*/ 	.byte	0x04, 0x17
        /*001a*/ 	.short	(.L_11 - .L_10)
.L_10:
        /*001c*/ 	.word	0x00000000
        /*0020*/ 	.short	0x000c
        /*0022*/ 	.short	0x0040
        /*0024*/ 	.byte	0x00, 0xf4, 0x21, 0x00


	//----- nvinfo : EIATTR_KPARAM_INFO
	.align		4
.L_11:
        /*0028*/ 	.byte	0x04, 0x17
        /*002a*/ 	.short	(.L_13 - .L_12)
.L_12:
        /*002c*/ 	.word	0x00000000
        /*0030*/ 	.short	0x000b
        /*0032*/ 	.short	0x0038
        /*0034*/ 	.byte	0x00, 0xf0, 0x11, 0x00


	//----- nvinfo : EIATTR_KPARAM_INFO
	.align		4
.L_13:
        /*0038*/ 	.byte	0x04, 0x17
        /*003a*/ 	.short	(.L_15 - .L_14)
.L_14:
        /*003c*/ 	.word	0x00000000
        /*0040*/ 	.short	0x000a
        /*0042*/ 	.short	0x0034
        /*0044*/ 	.byte	0x00, 0xf0, 0x11, 0x00


	//----- nvinfo : EIATTR_KPARAM_INFO
	.align		4
.L_15:
        /*0048*/ 	.byte	0x04, 0x17
        /*004a*/ 	.short	(.L_17 - .L_16)
.L_16:
        /*004c*/ 	.word	0x00000000
        /*0050*/ 	.short	0x0009
        /*0052*/ 	.short	0x0030
        /*0054*/ 	.byte	0x00, 0xf0, 0x11, 0x00


	//----- nvinfo : EIATTR_KPARAM_INFO
	.align		4
.L_17:
        /*0058*/ 	.byte	0x04, 0x17
        /*005a*/ 	.short	(.L_19 - .L_18)
.L_18:
        /*005c*/ 	.word	0x00000000
        /*0060*/ 	.short	0x0008
        /*0062*/ 	.short	0x002c
        /*0064*/ 	.byte	0x00, 0xf0, 0x11, 0x00


	//----- nvinfo : EIATTR_KPARAM_INFO
	.align		4
.L_19:
        /*0068*/ 	.byte	0x04, 0x17
        /*006a*/ 	.short	(.L_21 - .L_20)
.L_20:
        /*006c*/ 	.word	0x00000000
        /*0070*/ 	.short	0x0007
        /*0072*/ 	.short	0x0028
        /*0074*/ 	.byte	0x00, 0xf0, 0x11, 0x00


	//----- nvinfo : EIATTR_KPARAM_INFO
	.align		4
.L_21:
        /*0078*/ 	.byte	0x04, 0x17
        /*007a*/ 	.short	(.L_23 - .L_22)
.L_22:
        /*007c*/ 	.word	0x00000000
        /*0080*/ 	.short	0x0006
        /*0082*/ 	.short	0x0024
        /*0084*/ 	.byte	0x00, 0xf0, 0x11, 0x00


	//----- nvinfo : EIATTR_KPARAM_INFO
	.align		4
.L_23:
        /*0088*/ 	.byte	0x04, 0x17
        /*008a*/ 	.short	(.L_25 - .L_24)
.L_24:
        /*008c*/ 	.word	0x00000000
        /*0090*/ 	.short	0x0005
        /*0092*/ 	.short	0x0020
        /*0094*/ 	.byte	0x00, 0xf0, 0x11, 0x00


	//----- nvinfo : EIATTR_KPARAM_INFO
	.align		4
.L_25:
        /*0098*/ 	.byte	0x04, 0x17
        /*009a*/ 	.short	(.L_27 - .L_26)
.L_26:
        /*009c*/ 	.word	0x00000000
        /*00a0*/ 	.short	0x0004
        /*00a2*/ 	.short	0x001c
        /*00a4*/ 	.byte	0x00, 0xf0, 0x11, 0x00


	//----- nvinfo : EIATTR_KPARAM_INFO
	.align		4
.L_27:
        /*00a8*/ 	.byte	0x04, 0x17
        /*00aa*/ 	.short	(.L_29 - .L_28)
.L_28:
        /*00ac*/ 	.word	0x00000000
        /*00b0*/ 	.short	0x0003
        /*00b2*/ 	.short	0x0018
        /*00b4*/ 	.byte	0x00, 0xf0, 0x11, 0x00


	//----- nvinfo : EIATTR_KPARAM_INFO
	.align		4
.L_29:
        /*00b8*/ 	.byte	0x04, 0x17
        /*00ba*/ 	.short	(.L_31 - .L_30)
.L_30:
        /*00bc*/ 	.word	0x00000000
        /*00c0*/ 	.short	0x0002
        /*00c2*/ 	.short	0x0010
        /*00c4*/ 	.byte	0x00, 0xf4, 0x21, 0x00


	//----- nvinfo : EIATTR_KPARAM_INFO
	.align		4
.L_31:
        /*00c8*/ 	.byte	0x04, 0x17
        /*00ca*/ 	.short	(.L_33 - .L_32)
.L_32:
        /*00cc*/ 	.word	0x00000000
        /*00d0*/ 	.short	0x0001
        /*00d2*/ 	.short	0x0008
        /*00d4*/ 	.byte	0x00, 0xf4, 0x21, 0x00


	//----- nvinfo : EIATTR_KPARAM_INFO
	.align		4
.L_33:
        /*00d8*/ 	.byte	0x04, 0x17
        /*00da*/ 	.short	(.L_35 - .L_34)
.L_34:
        /*00dc*/ 	.word	0x00000000
        /*00e0*/ 	.short	0x0000
        /*00e2*/ 	.short	0x0000
        /*00e4*/ 	.byte	0x00, 0xf4, 0x21, 0x00


	//----- nvinfo : EIATTR_SPARSE_MMA_MASK
	.align		4
.L_35:
        /*00e8*/ 	.byte	0x03, 0x50
        /*00ea*/ 	.short	0x0000


	//----- nvinfo : EIATTR_MAXREG_COUNT
	.align		4
        /*00ec*/ 	.byte	0x03, 0x1b
        /*00ee*/ 	.short	0x00ff


	//----- nvinfo : EIATTR_NUM_BARRIERS
	.align		4
        /*00f0*/ 	.byte	0x02, 0x4c
        /*00f2*/ 	.byte	0x01
	.zero		1


	//----- nvinfo : EIATTR_ANNOTATIONS
	.align		4
        /*00f4*/ 	.byte	0x04, 0x55
        /*00f6*/ 	.short	(.L_37 - .L_36)


	//   ....[0]....
.L_36:
        /*00f8*/ 	.word	0x00000001
        /*00fc*/ 	.byte	0x20, 0x07, 0x00, 0x00, 0x01, 0x00, 0x00, 0x00, 0x20, 0x0c, 0x00, 0x00, 0x01, 0x00, 0x00, 0x00
        /* <DEDUP_REMOVED lines=236> */
        /*0fcc*/ 	.byte	0xc0, 0x27, 0x01, 0x00


	//----- nvinfo : EIATTR_MERCURY_ISA_VERSION
	.align		4
.L_37:
        /*0fd0*/ 	.byte	0x03, 0x5f
        /*0fd2*/ 	.short	0x0101


	//----- nvinfo : EIATTR_EXIT_INSTR_OFFSETS
	.align		4
        /*0fd4*/ 	.byte	0x04, 0x1c
        /*0fd6*/ 	.short	(.L_39 - .L_38)


	//   ....[0]....
.L_38:
        /*0fd8*/ 	.word	0x00012ac0


	//   ....[1]....
        /*0fdc*/ 	.word	0x00012ae0


	//----- nvinfo : EIATTR_REQNTID
	.align		4
.L_39:
        /*0fe0*/ 	.byte	0x04, 0x10
        /*0fe2*/ 	.short	(.L_41 - .L_40)
.L_40:
        /*0fe4*/ 	.word	0x00000080
        /*0fe8*/ 	.word	0x00000001
        /*0fec*/ 	.word	0x00000001


	//----- nvinfo : EIATTR_CBANK_PARAM_SIZE
	.align		4
.L_41:
        /*0ff0*/ 	.byte	0x03, 0x19
        /*0ff2*/ 	.short	0x0050


	//----- nvinfo : EIATTR_PARAM_CBANK
	.align		4
        /*0ff4*/ 	.byte	0x04, 0x0a
        /*0ff6*/ 	.short	(.L_43 - .L_42)
	.align		4
.L_42:
        /*0ff8*/ 	.word	index@(.nv.constant0.matmul_kernel)
        /*0ffc*/ 	.short	0x0210
        /*0ffe*/ 	.short	0x0050


	//----- nvinfo : EIATTR_SW_WAR
	.align		4
.L_43:
        /*1000*/ 	.byte	0x04, 0x36
        /*1002*/ 	.short	(.L_45 - .L_44)
.L_44:
        /*1004*/ 	.word	0x00000008
.L_45:


//--------------------- .nv.callgraph             --------------------------
	.section	.nv.callgraph,"",@"SHT_CUDA_CALLGRAPH"
	.align	4
	.sectionentsize	8
	.align		4
        /*0000*/ 	.word	0x00000000
	.align		4
        /*0004*/ 	.word	0xffffffff
	.align		4
        /*0008*/ 	.word	0x00000000
	.align		4
        /*000c*/ 	.word	0xfffffffe
	.align		4
        /*0010*/ 	.word	0x00000000
	.align		4
        /*0014*/ 	.word	0xfffffffd
	.align		4
        /*0018*/ 	.word	0x00000000
	.align		4
        /*001c*/ 	.word	0xfffffffc


//--------------------- .text.matmul_kernel       --------------------------
	.section	.text.matmul_kernel,"ax",@progbits
	.align	128
        .global         matmul_kernel
        .type           matmul_kernel,@function
        .size           matmul_kernel,(.L_x_3 - matmul_kernel)
        .other          matmul_kernel,@"STO_CUDA_ENTRY STV_DEFAULT"
matmul_kernel:
.text.matmul_kernel:
[----:B------:R-:W1:Y:S08]  /*0000*/  LDC R1, c[0x0][0x28] ;  /* 0x00000a00ff017b82 */ /* 0x000e700000000800 */
[----:B------:R-:W2:Y:S01]  /*0010*/  LDC.64 R156, c[0x0][0x228] ;  /* 0x00008a00ff9c7b82 */ /* 0x000ea20000000a00 */
[----:B------:R-:W3:Y:S01]  /*0020*/  S2R R5, SR_CTAID.X ;  /* 0x0000000000057919 */ /* 0x000ee20000002500 */
[----:B-1----:R-:W-:Y:S01]  /*0030*/  VIADD R1, R1, 0xfffffc88 ;  /* 0xfffffc8801017836 */ /* 0x002fe20000000000 */
[----:B------:R-:W-:Y:S01]  /*0040*/  ULDC UR4, c[0x0][0x230] ;  /* 0x00008c0000047ab9 */ /* 0x000fe20000000800 */
[----:B------:R-:W-:Y:S01]  /*0050*/  ULDC UR7, c[0x0][0x240] ;  /* 0x0000900000077ab9 */ /* 0x000fe20000000800 */
[----:B------:R-:W-:Y:S01]  /*0060*/  ULDC.64 UR8, c[0x0][0x218] ;  /* 0x0000860000087ab9 */ /* 0x000fe20000000a00 */
[----:B------:R-:W-:Y:S01]  /*0070*/  ULDC UR5, c[0x0][0x230] ;  /* 0x00008c0000057ab9 */ /* 0x000fe20000000800 */
[----:B------:R-:W-:Y:S01]  /*0080*/  ULDC UR6, c[0x0][0x230] ;  /* 0x00008c0000067ab9 */ /* 0x000fe20000000800 */
[----:B------:R-:W-:Y:S01]  /*0090*/  LOP3.LUT R6, R6, 0xfffffbff, RZ, 0xc0, !PT ;  /* 0xfffffbff06067812 */ /* 0x000fe200078ec0ff */
[----:B------:R-:W-:Y:S01]  /*00a0*/  ULDC.64 UR16, c[0x0][0x208] ;  /* 0x0000820000107ab9 */ /* 0x000fe20000000a00 */
[----:B------:R-:W-:Y:S01]  /*00b0*/  ULDC UR12, c[0x0][0x230] ;  /* 0x00008c00000c7ab9 */ /* 0x000fe20000000800 */
[----:B--2---:R-:W-:-:S05]  /*00c0*/  VIADD R0, R157, 0x7f ;  /* 0x0000007f9d007836 */ /* 0x004fca0000000000 */
[----:B------:R-:W-:-:S04]  /*00d0*/  SHF.R.S32.HI R3, RZ, 0x1f, R0 ;  /* 0x0000001fff037819 */ /* 0x000fc80000011400 */
[----:B------:R-:W-:Y:S02]  /*00e0*/  LEA.HI R3, R3, R0, RZ, 0x7 ;  /* 0x0000000003037211 */ /* 0x000fe400078f38ff */
[----:B---3--:R-:W-:Y:S02]  /*00f0*/  IABS R10, R5 ;  /* 0x00000005000a7213 */ /* 0x008fe40000000000 */
[----:B------:R-:W-:-:S05]  /*0100*/  SHF.R.S32.HI R3, RZ, 0x7, R3 ;  /* 0x00000007ff037819 */ /* 0x000fca0000011403 */
[----:B------:R-:W-:-:S05]  /*0110*/  IMAD.SHL.U32 R4, R3, 0x8, RZ ;  /* 0x0000000803047824 */ /* 0x000fca00078e00ff */
[-C--:B------:R-:W-:Y:S02]  /*0120*/  IABS R7, R4.reuse ;  /* 0x0000000400077213 */ /* 0x080fe40000000000 */
[----:B------:R-:W-:Y:S02]  /*0130*/  IABS R11, R4 ;  /* 0x00000004000b7213 */ /* 0x000fe40000000000 */
[----:B------:R-:W1:Y:S08]  /*0140*/  I2F.RP R0, R7 ;  /* 0x0000000700007306 */ /* 0x000e700000209400 */
[----:B-1----:R-:W1:Y:S02]  /*0150*/  MUFU.RCP R0, R0 ;  /* 0x0000000000007308 */ /* 0x002e640000001000 */
[----:B-1----:R-:W-:-:S02]  /*0160*/  VIADD R2, R0, 0xffffffe ;  /* 0x0ffffffe00027836 */ /* 0x002fc40000000000 */
[----:B------:R-:W-:-:S04]  /*0170*/  IMAD.MOV R0, RZ, RZ, -R11 ;  /* 0x000000ffff007224 */ /* 0x000fc800078e0a0b */
[----:B------:R1:W2:Y:S02]  /*0180*/  F2I.FTZ.U32.TRUNC.NTZ R3, R2 ;  /* 0x0000000200037305 */ /* 0x0002a4000021f000 */
[----:B-1----:R-:W-:Y:S02]  /*0190*/  IMAD.MOV.U32 R2, RZ, RZ, RZ ;  /* 0x000000ffff027224 */ /* 0x002fe400078e00ff */
[----:B--2---:R-:W-:-:S04]  /*01a0*/  IMAD.MOV R8, RZ, RZ, -R3 ;  /* 0x000000ffff087224 */ /* 0x004fc800078e0a03 */
[----:B------:R-:W-:Y:S02]  /*01b0*/  IMAD R9, R8, R7, RZ ;  /* 0x0000000708097224 */ /* 0x000fe400078e02ff */
[----:B------:R-:W-:Y:S02]  /*01c0*/  IMAD.MOV.U32 R8, RZ, RZ, R10 ;  /* 0x000000ffff087224 */ /* 0x000fe400078e000a */
[----:B------:R-:W-:Y:S01]  /*01d0*/  IMAD.HI.U32 R3, R3, R9, R2 ;  /* 0x0000000903037227 */ /* 0x000fe200078e0002 */
[----:B------:R-:W-:-:S05]  /*01e0*/  IABS R9, R157 ;  /* 0x0000009d00097213 */ /* 0x000fca0000000000 */
[----:B------:R-:W-:-:S04]  /*01f0*/  IMAD.HI.U32 R3, R3, R8, RZ ;  /* 0x0000000803037227 */ /* 0x000fc800078e00ff */
[----:B------:R-:W-:-:S05]  /*0200*/  IMAD R0, R3, R0, R8 ;  /* 0x0000000003007224 */ /* 0x000fca00078e0208 */
[----:B------:R-:W-:-:S13]  /*0210*/  ISETP.GT.U32.AND P1, PT, R7, R0, PT ;  /* 0x000000000700720c */ /* 0x000fda0003f24070 */
[----:B------:R-:W-:Y:S02]  /*0220*/  @!P1 IMAD.IADD R0, R0, 0x1, -R7 ;  /* 0x0000000100009824 */ /* 0x000fe400078e0a07 */
[----:B------:R-:W-:Y:S01]  /*0230*/  @!P1 VIADD R3, R3, 0x1 ;  /* 0x0000000103039836 */ /* 0x000fe20000000000 */
[----:B------:R-:W-:Y:S02]  /*0240*/  ISETP.NE.AND P1, PT, R4, RZ, PT ;  /* 0x000000ff0400720c */ /* 0x000fe40003f25270 */
[----:B------:R-:W-:Y:S02]  /*0250*/  ISETP.GE.U32.AND P0, PT, R0, R7, PT ;  /* 0x000000070000720c */ /* 0x000fe40003f06070 */
[----:B------:R-:W-:-:S04]  /*0260*/  LOP3.LUT R0, R5, R4, RZ, 0x3c, !PT ;  /* 0x0000000405007212 */ /* 0x000fc800078e3cff */
[----:B------:R-:W-:Y:S01]  /*0270*/  ISETP.GE.AND P2, PT, R0, RZ, PT ;  /* 0x000000ff0000720c */ /* 0x000fe20003f46270 */
[----:B------:R-:W-:-:S06]  /*0280*/  VIADD R0, R156, 0x3f ;  /* 0x0000003f9c007836 */ /* 0x000fcc0000000000 */
[----:B------:R-:W-:-:S04]  /*0290*/  @P0 VIADD R3, R3, 0x1 ;  /* 0x0000000103030836 */ /* 0x000fc80000000000 */
[----:B------:R-:W-:Y:S01]  /*02a0*/  IMAD.MOV.U32 R2, RZ, RZ, R3 ;  /* 0x000000ffff027224 */ /* 0x000fe200078e0003 */
[----:B------:R-:W-:-:S03]  /*02b0*/  SHF.R.S32.HI R3, RZ, 0x1f, R0 ;  /* 0x0000001fff037819 */ /* 0x000fc60000011400 */
[----:B------:R-:W-:Y:S01]  /*02c0*/  @!P2 IMAD.MOV R2, RZ, RZ, -R2 ;  /* 0x000000ffff02a224 */ /* 0x000fe200078e0a02 */
[----:B------:R-:W-:Y:S02]  /*02d0*/  @!P1 LOP3.LUT R2, RZ, R4, RZ, 0x33, !PT ;  /* 0x00000004ff029212 */ /* 0x000fe400078e33ff */
[----:B------:R-:W-:-:S03]  /*02e0*/  LEA.HI R3, R3, R0, RZ, 0x6 ;  /* 0x0000000003037211 */ /* 0x000fc600078f30ff */
[----:B------:R-:W-:Y:S02]  /*02f0*/  IMAD.SHL.U32 R24, R2, 0x8, RZ ;  /* 0x0000000802187824 */ /* 0x000fe400078e00ff */
[----:B------:R-:W-:-:S03]  /*0300*/  IMAD.MOV R2, RZ, RZ, -R2 ;  /* 0x000000ffff027224 */ /* 0x000fc600078e0a02 */
[----:B------:R-:W-:Y:S01]  /*0310*/  LEA.HI.SX32 R3, R3, -R24, 0x1a ;  /* 0x8000001803037211 */ /* 0x000fe200078fd2ff */
[----:B------:R-:W-:Y:S02]  /*0320*/  IMAD R17, R4, R2, R5 ;  /* 0x0000000204117224 */ /* 0x000fe400078e0205 */
[----:B------:R-:W-:Y:S01]  /*0330*/  IMAD.MOV.U32 R2, RZ, RZ, RZ ;  /* 0x000000ffff027224 */ /* 0x000fe200078e00ff */
[----:B------:R-:W-:Y:S01]  /*0340*/  VIMNMX R14, R3, 0x8, PT ;  /* 0x00000008030e7848 */ /* 0x000fe20003fe0100 */
[----:B------:R-:W-:Y:S01]  /*0350*/  IMAD.MOV.U32 R5, RZ, RZ, R9 ;  /* 0x000000ffff057224 */ /* 0x000fe200078e0009 */
[----:B------:R-:W-:Y:S02]  /*0360*/  IABS R4, R17 ;  /* 0x0000001100047213 */ /* 0x000fe40000000000 */
[----:B------:R-:W-:Y:S01]  /*0370*/  IABS R11, R14 ;  /* 0x0000000e000b7213 */ /* 0x000fe20000000000 */
[----:B------:R-:W1:Y:S08]  /*0380*/  I2F.RP R9, R5 ;  /* 0x0000000500097306 */ /* 0x000e700000209400 */
[----:B------:R-:W2:Y:S08]  /*0390*/  I2F.RP R0, R11 ;  /* 0x0000000b00007306 */ /* 0x000eb00000209400 */
[----:B-1----:R-:W1:Y:S08]  /*03a0*/  MUFU.RCP R9, R9 ;  /* 0x0000000900097308 */ /* 0x002e700000001000 */
[----:B--2---:R-:W2:Y:S01]  /*03b0*/  MUFU.RCP R0, R0 ;  /* 0x0000000000007308 */ /* 0x004ea20000001000 */
[----:B-1----:R-:W-:-:S07]  /*03c0*/  VIADD R12, R9, 0xffffffe ;  /* 0x0ffffffe090c7836 */ /* 0x002fce0000000000 */
[----:B------:R-:W1:Y:S01]  /*03d0*/  F2I.FTZ.U32.TRUNC.NTZ R13, R12 ;  /* 0x0000000c000d7305 */ /* 0x000e62000021f000 */
[----:B--2---:R-:W-:Y:S01]  /*03e0*/  VIADD R3, R0, 0xffffffe ;  /* 0x0ffffffe00037836 */ /* 0x004fe20000000000 */
[----:B------:R-:W-:-:S06]  /*03f0*/  IABS R0, R14 ;  /* 0x0000000e00007213 */ /* 0x000fcc0000000000 */
[----:B------:R-:W2:Y:S01]  /*0400*/  F2I.FTZ.U32.TRUNC.NTZ R3, R3 ;  /* 0x0000000300037305 */ /* 0x000ea2000021f000 */
[----:B------:R-:W-:Y:S02]  /*0410*/  IMAD.MOV R0, RZ, RZ, -R0 ;  /* 0x000000ffff007224 */ /* 0x000fe400078e0a00 */
[----:B-1----:R-:W-:Y:S02]  /*0420*/  IMAD.MOV R12, RZ, RZ, -R13 ;  /* 0x000000ffff0c7224 */ /* 0x002fe400078e0a0d */
[----:B--2---:R-:W-:-:S04]  /*0430*/  IMAD.MOV R8, RZ, RZ, -R3 ;  /* 0x000000ffff087224 */ /* 0x004fc800078e0a03 */
[----:B------:R-:W-:Y:S01]  /*0440*/  IMAD R7, R8, R11, RZ ;  /* 0x0000000b08077224 */ /* 0x000fe200078e02ff */
[----:B------:R-:W-:-:S03]  /*0450*/  IABS R8, R156 ;  /* 0x0000009c00087213 */ /* 0x000fc60000000000 */
[----:B------:R-:W-:Y:S02]  /*0460*/  IMAD.HI.U32 R2, R3, R7, R2 ;  /* 0x0000000703027227 */ /* 0x000fe400078e0002 */
[----:B------:R-:W1:Y:S02]  /*0470*/  S2R R3, SR_TID.X ;  /* 0x0000000000037919 */ /* 0x000e640000002100 */
[----:B------:R-:W-:Y:S02]  /*0480*/  IMAD.MOV.U32 R7, RZ, RZ, R4 ;  /* 0x000000ffff077224 */ /* 0x000fe400078e0004 */
[----:B------:R-:W2:Y:S02]  /*0490*/  I2F.RP R4, R8 ;  /* 0x0000000800047306 */ /* 0x000ea40000209400 */
[----:B------:R-:W-:-:S04]  /*04a0*/  IMAD.HI.U32 R2, R2, R7, RZ ;  /* 0x0000000702027227 */ /* 0x000fc800078e00ff */
[----:B------:R-:W-:-:S05]  /*04b0*/  IMAD R0, R2, R0, R7 ;  /* 0x0000000002007224 */ /* 0x000fca00078e0207 */
[----:B------:R-:W-:Y:S01]  /*04c0*/  ISETP.GT.U32.AND P1, PT, R11, R0, PT ;  /* 0x000000000b00720c */ /* 0x000fe20003f24070 */
[----:B--2---:R-:W2:-:S12]  /*04d0*/  MUFU.RCP R7, R4 ;  /* 0x0000000400077308 */ /* 0x004e980000001000 */
[----:B------:R-:W-:Y:S02]  /*04e0*/  @!P1 IMAD.IADD R0, R0, 0x1, -R11 ;  /* 0x0000000100009824 */ /* 0x000fe400078e0a0b */
[----:B------:R-:W-:Y:S01]  /*04f0*/  @!P1 VIADD R2, R2, 0x1 ;  /* 0x0000000102029836 */ /* 0x000fe20000000000 */
[----:B------:R-:W-:Y:S02]  /*0500*/  ISETP.NE.AND P1, PT, R14, RZ, PT ;  /* 0x000000ff0e00720c */ /* 0x000fe40003f25270 */
[----:B------:R-:W-:Y:S02]  /*0510*/  ISETP.GE.U32.AND P0, PT, R0, R11, PT ;  /* 0x0000000b0000720c */ /* 0x000fe40003f06070 */
[----:B------:R-:W-:Y:S01]  /*0520*/  LOP3.LUT R0, R17, R14, RZ, 0x3c, !PT ;  /* 0x0000000e11007212 */ /* 0x000fe200078e3cff */
[----:B--2---:R-:W-:Y:S01]  /*0530*/  VIADD R10, R7, 0xffffffe ;  /* 0x0ffffffe070a7836 */ /* 0x004fe20000000000 */
[C---:B-1----:R-:W-:Y:S02]  /*0540*/  LOP3.LUT R178, R3.reuse, 0x3f, RZ, 0xc0, !PT ;  /* 0x0000003f03b27812 */ /* 0x042fe400078ec0ff */
[----:B------:R-:W-:Y:S01]  /*0550*/  ISETP.GE.AND P2, PT, R0, RZ, PT ;  /* 0x000000ff0000720c */ /* 0x000fe20003f46270 */
[----:B------:R-:W1:Y:S01]  /*0560*/  F2I.FTZ.U32.TRUNC.NTZ R11, R10 ;  /* 0x0000000a000b7305 */ /* 0x000e62000021f000 */
[----:B------:R-:W-:Y:S01]  /*0570*/  LOP3.LUT R0, R3, 0x40, RZ, 0xc0, !PT ;  /* 0x0000004003007812 */ /* 0x000fe200078ec0ff */
[----:B------:R-:W-:-:S04]  /*0580*/  IMAD.SHL.U32 R9, R178, 0x80, RZ ;  /* 0x00000080b2097824 */ /* 0x000fc800078e00ff */
[----:B------:R-:W-:Y:S01]  /*0590*/  @P0 VIADD R2, R2, 0x1 ;  /* 0x0000000102020836 */ /* 0x000fe20000000000 */
[----:B------:R-:W-:Y:S02]  /*05a0*/  LEA.HI R4, R0, R9, RZ, 0x1c ;  /* 0x0000000900047211 */ /* 0x000fe400078fe0ff */
[--C-:B------:R-:W-:Y:S01]  /*05b0*/  SHF.R.S32.HI R0, RZ, 0x6, R3.reuse ;  /* 0x00000006ff007819 */ /* 0x100fe20000011403 */
[----:B------:R-:W-:Y:S01]  /*05c0*/  IMAD.MOV.U32 R16, RZ, RZ, R2 ;  /* 0x000000ffff107224 */ /* 0x000fe200078e0002 */
[----:B------:R-:W-:Y:S01]  /*05d0*/  SHF.R.U32.HI R9, RZ, 0x6, R3 ;  /* 0x00000006ff097819 */ /* 0x000fe20000011603 */
[----:B------:R-:W-:Y:S01]  /*05e0*/  IMAD.SHL.U32 R2, R3, 0x4, RZ ;  /* 0x0000000403027824 */ /* 0x000fe200078e00ff */
[----:B------:R-:W-:Y:S01]  /*05f0*/  SGXT R0, R0, 0x1 ;  /* 0x000000010000781a */ /* 0x000fe20000000200 */
[----:B------:R-:W-:Y:S01]  /*0600*/  @!P2 IMAD.MOV R16, RZ, RZ, -R16 ;  /* 0x000000ffff10a224 */ /* 0x000fe200078e0a10 */
[----:B------:R-:W-:Y:S01]  /*0610*/  @!P1 LOP3.LUT R16, RZ, R14, RZ, 0x33, !PT ;  /* 0x0000000eff109212 */ /* 0x000fe200078e33ff */
[----:B-1----:R-:W-:Y:S01]  /*0620*/  IMAD.MOV R10, RZ, RZ, -R11 ;  /* 0x000000ffff0a7224 */ /* 0x002fe200078e0a0b */
[----:B------:R-:W-:-:S02]  /*0630*/  LOP3.LUT R7, R0, 0x90, RZ, 0xc0, !PT ;  /* 0x0000009000077812 */ /* 0x000fc400078ec0ff */
[----:B------:R-:W-:Y:S01]  /*0640*/  SGXT.U32 R0, R9, 0x1 ;  /* 0x000000010900781a */ /* 0x000fe20000000000 */
[----:B------:R-:W-:Y:S01]  /*0650*/  IMAD.SHL.U32 R15, R16, 0x80, RZ ;  /* 0x00000080100f7824 */ /* 0x000fe200078e00ff */
[----:B------:R-:W-:Y:S01]  /*0660*/  LOP3.LUT R7, R7, 0x7c, R2, 0x78, !PT ;  /* 0x0000007c07077812 */ /* 0x000fe200078e7802 */
[----:B------:R-:W-:Y:S02]  /*0670*/  IMAD R9, R12, R5, RZ ;  /* 0x000000050c097224 */ /* 0x000fe400078e02ff */
[----:B------:R-:W-:Y:S01]  /*0680*/  IMAD.MOV.U32 R12, RZ, RZ, RZ ;  /* 0x000000ffff0c7224 */ /* 0x000fe200078e00ff */
[C---:B------:R-:W-:Y:S02]  /*0690*/  LOP3.LUT R2, R15.reuse, R0, RZ, 0xfc, !PT ;  /* 0x000000000f027212 */ /* 0x040fe400078efcff */
[----:B------:R-:W-:Y:S01]  /*06a0*/  LOP3.LUT R179, R15, 0x2, R0, 0xfe, !PT ;  /* 0x000000020fb37812 */ /* 0x000fe200078efe00 */
[----:B------:R-:W-:Y:S01]  /*06b0*/  IMAD.HI.U32 R9, R13, R9, R12 ;  /* 0x000000090d097227 */ /* 0x000fe200078e000c */
[----:B------:R-:W-:-:S02]  /*06c0*/  IABS R18, R2 ;  /* 0x0000000200127213 */ /* 0x000fc40000000000 */
[----:B------:R-:W-:Y:S01]  /*06d0*/  IABS R20, R179 ;  /* 0x000000b300147213 */ /* 0x000fe20000000000 */
[----:B------:R-:W-:Y:S01]  /*06e0*/  IMAD.MOV R13, RZ, RZ, -R16 ;  /* 0x000000ffff0d7224 */ /* 0x000fe200078e0a10 */
[--C-:B------:R-:W-:Y:S01]  /*06f0*/  LOP3.LUT R173, R15, 0xa, R0.reuse, 0xfe, !PT ;  /* 0x0000000a0fad7812 */ /* 0x100fe200078efe00 */
[----:B------:R-:W-:Y:S01]  /*0700*/  IMAD.HI.U32 R12, R9, R18, RZ ;  /* 0x00000012090c7227 */ /* 0x000fe200078e00ff */
[C-C-:B------:R-:W-:Y:S01]  /*0710*/  LOP3.LUT R175, R15.reuse, 0x8, R0.reuse, 0xfe, !PT ;  /* 0x000000080faf7812 */ /* 0x140fe200078efe00 */
[----:B------:R-:W-:Y:S01]  /*0720*/  STL [R1+0x154], R179 ;  /* 0x000154b301007387 */ /* 0x000fe20000100800 */
[----:B------:R-:W-:Y:S01]  /*0730*/  LOP3.LUT R169, R15, 0xe, R0, 0xfe, !PT ;  /* 0x0000000e0fa97812 */ /* 0x000fe200078efe00 */
[----:B------:R-:W-:Y:S01]  /*0740*/  IMAD R13, R14, R13, R17 ;  /* 0x0000000d0e0d7224 */ /* 0x000fe200078e0211 */
[----:B------:R-:W-:Y:S01]  /*0750*/  IABS R26, R173 ;  /* 0x000000ad001a7213 */ /* 0x000fe20000000000 */
[----:B------:R-:W-:Y:S01]  /*0760*/  IMAD.MOV.U32 R17, RZ, RZ, R10 ;  /* 0x000000ffff117224 */ /* 0x000fe200078e000a */
[----:B------:R-:W-:Y:S01]  /*0770*/  IABS R30, R169 ;  /* 0x000000a9001e7213 */ /* 0x000fe20000000000 */
[----:B------:R-:W-:Y:S01]  /*0780*/  IMAD.HI.U32 R14, R9, R20, RZ ;  /* 0x00000014090e7227 */ /* 0x000fe200078e00ff */
[----:B------:R-:W-:-:S02]  /*0790*/  LOP3.LUT R167, R15, 0x10, R0, 0xfe, !PT ;  /* 0x000000100fa77812 */ /* 0x000fc400078efe00 */
[C-C-:B------:R-:W-:Y:S01]  /*07a0*/  LOP3.LUT R163, R15.reuse, 0x14, R0.reuse, 0xfe, !PT ;  /* 0x000000140fa37812 */ /* 0x140fe200078efe00 */
[----:B------:R-:W-:Y:S01]  /*07b0*/  IMAD.MOV.U32 R10, RZ, RZ, RZ ;  /* 0x000000ffff0a7224 */ /* 0x000fe200078e00ff */
[--C-:B------:R-:W-:Y:S01]  /*07c0*/  LOP3.LUT R155, R15, 0x1a, R0.reuse, 0xfe, !PT ;  /* 0x0000001a0f9b7812 */ /* 0x100fe200078efe00 */
[----:B------:R-:W-:Y:S01]  /*07d0*/  IMAD R17, R17, R8, RZ ;  /* 0x0000000811117224 */ /* 0x000fe200078e02ff */
[----:B------:R-:W-:Y:S01]  /*07e0*/  LOP3.LUT R151, R15, 0x1e, R0, 0xfe, !PT ;  /* 0x0000001e0f977812 */ /* 0x000fe200078efe00 */
[----:B------:R-:W-:Y:S01]  /*07f0*/  IMAD.MOV R12, RZ, RZ, -R12 ;  /* 0x000000ffff0c7224 */ /* 0x000fe200078e0a0c */
[----:B------:R-:W-:Y:S01]  /*0800*/  IABS R36, R155 ;  /* 0x0000009b00247213 */ /* 0x000fe20000000000 */
[----:B------:R-:W-:Y:S01]  /*0810*/  IMAD.IADD R13, R24, 0x1, R13 ;  /* 0x00000001180d7824 */ /* 0x000fe200078e020d */
[----:B------:R-:W-:Y:S01]  /*0820*/  IABS R24, R175 ;  /* 0x000000af00187213 */ /* 0x000fe20000000000 */
[----:B------:R-:W-:Y:S01]  /*0830*/  IMAD.MOV R14, RZ, RZ, -R14 ;  /* 0x000000ffff0e7224 */ /* 0x000fe200078e0a0e */
[----:B------:R-:W-:Y:S01]  /*0840*/  IABS R40, R151 ;  /* 0x0000009700287213 */ /* 0x000fe20000000000 */
[----:B------:R-:W-:Y:S01]  /*0850*/  IMAD.HI.U32 R11, R11, R17, R10 ;  /* 0x000000110b0b7227 */ /* 0x000fe200078e000a */
[----:B------:R-:W-:-:S02]  /*0860*/  LOP3.LUT R145, R15, 0x24, R0, 0xfe, !PT ;  /* 0x000000240f917812 */ /* 0x000fc400078efe00 */
[----:B------:R-:W-:Y:S01]  /*0870*/  LOP3.LUT R112, R15, 0x28, R0, 0xfe, !PT ;  /* 0x000000280f707812 */ /* 0x000fe200078efe00 */
[----:B------:R-:W-:Y:S01]  /*0880*/  IMAD R10, R5, R12, R18 ;  /* 0x0000000c050a7224 */ /* 0x000fe200078e0212 */
[----:B------:R-:W-:Y:S01]  /*0890*/  IABS R46, R145 ;  /* 0x00000091002e7213 */ /* 0x000fe20000000000 */
[----:B------:R-:W-:Y:S01]  /*08a0*/  IMAD.HI.U32 R18, R9, R26, RZ ;  /* 0x0000001a09127227 */ /* 0x000fe200078e00ff */
[----:B------:R-:W-:Y:S02]  /*08b0*/  IABS R50, R112 ;  /* 0x0000007000327213 */ /* 0x000fe40000000000 */
[----:B------:R-:W-:Y:S01]  /*08c0*/  LOP3.LUT R116, R15, 0x2e, R0, 0xfe, !PT ;  /* 0x0000002e0f747812 */ /* 0x000fe200078efe00 */
[----:B------:R-:W-:Y:S01]  /*08d0*/  IMAD R12, R5, R14, R20 ;  /* 0x0000000e050c7224 */ /* 0x000fe200078e0214 */
[----:B------:R-:W-:Y:S01]  /*08e0*/  LOP3.LUT R142, R15, 0x32, R0, 0xfe, !PT ;  /* 0x000000320f8e7812 */ /* 0x000fe200078efe00 */
[----:B------:R-:W-:Y:S01]  /*08f0*/  IMAD.HI.U32 R17, R9, R24, RZ ;  /* 0x0000001809117227 */ /* 0x000fe200078e00ff */
[----:B------:R-:W-:-:S02]  /*0900*/  IABS R56, R116 ;  /* 0x0000007400387213 */ /* 0x000fc40000000000 */
[----:B------:R-:W-:Y:S01]  /*0910*/  IABS R60, R142 ;  /* 0x0000008e003c7213 */ /* 0x000fe20000000000 */
[----:B------:R-:W-:Y:S01]  /*0920*/  IMAD.HI.U32 R20, R9, R30, RZ ;  /* 0x0000001e09147227 */ /* 0x000fe200078e00ff */
[C-C-:B------:R-:W-:Y:S02]  /*0930*/  LOP3.LUT R126, R15.reuse, 0x3a, R0.reuse, 0xfe, !PT ;  /* 0x0000003a0f7e7812 */ /* 0x140fe400078efe00 */
[----:B------:R-:W-:Y:S01]  /*0940*/  LOP3.LUT R130, R15, 0x3e, R0, 0xfe, !PT ;  /* 0x0000003e0f827812 */ /* 0x000fe200078efe00 */
[----:B------:R-:W-:Y:S01]  /*0950*/  IMAD.MOV R21, RZ, RZ, -R18 ;  /* 0x000000ffff157224 */ /* 0x000fe200078e0a12 */
[----:B------:R-:W-:Y:S01]  /*0960*/  IABS R68, R126 ;  /* 0x0000007e00447213 */ /* 0x000fe20000000000 */
[----:B------:R-:W-:Y:S01]  /*0970*/  IMAD.MOV R17, RZ, RZ, -R17 ;  /* 0x000000ffff117224 */ /* 0x000fe200078e0a11 */
[----:B------:R-:W-:Y:S01]  /*0980*/  IABS R72, R130 ;  /* 0x0000008200487213 */ /* 0x000fe20000000000 */
[----:B------:R-:W-:Y:S01]  /*0990*/  IMAD.MOV R23, RZ, RZ, -R20 ;  /* 0x000000ffff177224 */ /* 0x000fe200078e0a14 */
[C---:B------:R-:W-:Y:S01]  /*09a0*/  LOP3.LUT R134, R2.reuse, 0x44, RZ, 0xfc, !PT ;  /* 0x0000004402867812 */ /* 0x040fe200078efcff */
[C---:B------:R-:W-:Y:S01]  /*09b0*/  IMAD R20, R5.reuse, R21, R26 ;  /* 0x0000001505147224 */ /* 0x040fe200078e021a */
[----:B------:R-:W-:Y:S01]  /*09c0*/  IABS R26, R167 ;  /* 0x000000a7001a7213 */ /* 0x000fe20000000000 */
[C---:B------:R-:W-:Y:S01]  /*09d0*/  IMAD R18, R5.reuse, R17, R24 ;  /* 0x0000001105127224 */ /* 0x040fe200078e0218 */
[----:B------:R-:W-:Y:S01]  /*09e0*/  LOP3.LUT R138, R2, 0x48, RZ, 0xfc, !PT ;  /* 0x00000048028a7812 */ /* 0x000fe200078efcff */
[----:B------:R-:W-:Y:S01]  /*09f0*/  IMAD R24, R5, R23, R30 ;  /* 0x0000001705187224 */ /* 0x000fe200078e021e */
[----:B------:R-:W-:Y:S01]  /*0a00*/  IABS R30, R163 ;  /* 0x000000a3001e7213 */ /* 0x000fe20000000000 */
[----:B------:R-:W-:Y:S01]  /*0a10*/  IMAD.HI.U32 R17, R9, R26, RZ ;  /* 0x0000001a09117227 */ /* 0x000fe200078e00ff */
[----:B------:R-:W-:-:S02]  /*0a20*/  IABS R78, R134 ;  /* 0x00000086004e7213 */ /* 0x000fc40000000000 */
[----:B------:R-:W-:Y:S01]  /*0a30*/  IABS R82, R138 ;  /* 0x0000008a00527213 */ /* 0x000fe20000000000 */
[----:B------:R-:W-:Y:S01]  /*0a40*/  IMAD.HI.U32 R21, R9, R30, RZ ;  /* 0x0000001e09157227 */ /* 0x000fe200078e00ff */
[C---:B------:R-:W-:Y:S02]  /*0a50*/  LOP3.LUT R137, R2.reuse, 0x4e, RZ, 0xfc, !PT ;  /* 0x0000004e02897812 */ /* 0x040fe400078efcff */
[C---:B------:R-:W-:Y:S01]  /*0a60*/  LOP3.LUT R133, R2.reuse, 0x52, RZ, 0xfc, !PT ;  /* 0x0000005202857812 */ /* 0x040fe200078efcff */
[----:B------:R-:W-:Y:S01]  /*0a70*/  IMAD.MOV R17, RZ, RZ, -R17 ;  /* 0x000000ffff117224 */ /* 0x000fe200078e0a11 */
[----:B------:R-:W-:Y:S01]  /*0a80*/  IABS R88, R137 ;  /* 0x0000008900587213 */ /* 0x000fe20000000000 */
[----:B------:R-:W-:Y:S01]  /*0a90*/  IMAD.MOV R21, RZ, RZ, -R21 ;  /* 0x000000ffff157224 */ /* 0x000fe200078e0a15 */
[----:B------:R-:W-:Y:S01]  /*0aa0*/  IABS R92, R133 ;  /* 0x00000085005c7213 */ /* 0x000fe20000000000 */
[----:B------:R-:W-:Y:S01]  /*0ab0*/  IMAD R26, R5, R17, R26 ;  /* 0x00000011051a7224 */ /* 0x000fe200078e021a */
[C---:B------:R-:W-:Y:S01]  /*0ac0*/  LOP3.LUT R127, R2.reuse, 0x58, RZ, 0xfc, !PT ;  /* 0x00000058027f7812 */ /* 0x040fe200078efcff */
[----:B------:R-:W-:Y:S01]  /*0ad0*/  IMAD.HI.U32 R17, R9, R36, RZ ;  /* 0x0000002409117227 */ /* 0x000fe200078e00ff */
[----:B------:R-:W-:-:S02]  /*0ae0*/  LOP3.LUT R123, R2, 0x5c, RZ, 0xfc, !PT ;  /* 0x0000005c027b7812 */ /* 0x000fc400078efcff */
[----:B------:R-:W-:Y:S01]  /*0af0*/  IABS R98, R127 ;  /* 0x0000007f00627213 */ /* 0x000fe20000000000 */
[----:B------:R-:W-:Y:S01]  /*0b00*/  IMAD R30, R5, R21, R30 ;  /* 0x00000015051e7224 */ /* 0x000fe200078e021e */
        /* <DEDUP_REMOVED lines=9> */
[----:B------:R-:W-:Y:S01]  /*0ba0*/  LOP3.LUT R107, R2, 0x6c, RZ, 0xfc, !PT ;  /* 0x0000006c026b7812 */ /* 0x000fe200078efcff */
[----:B------:R-:W-:Y:S01]  /*0bb0*/  IMAD.HI.U32 R17, R9, R46, RZ ;  /* 0x0000002e09117227 */ /* 0x000fe200078e00ff */
[----:B------:R-:W-:-:S02]  /*0bc0*/  LOP3.LUT R177, R15, 0x4, R0, 0xfe, !PT ;  /* 0x000000040fb17812 */ /* 0x000fc400078efe00 */
[C---:B------:R-:W-:Y:S01]  /*0bd0*/  LOP3.LUT R103, R2.reuse, 0x70, RZ, 0xfc, !PT ;  /* 0x0000007002677812 */ /* 0x040fe200078efcff */
[----:B------:R-:W-:Y:S01]  /*0be0*/  IMAD R40, R5, R21, R40 ;  /* 0x0000001505287224 */ /* 0x000fe200078e0228 */
[----:B------:R-:W-:Y:S01]  /*0bf0*/  IABS R154, R107 ;  /* 0x0000006b009a7213 */ /* 0x000fe20000000000 */
[----:B------:R-:W-:Y:S01]  /*0c00*/  IMAD.HI.U32 R21, R9, R50, RZ ;  /* 0x0000003209157227 */ /* 0x000fe200078e00ff */
[----:B------:R-:W-:Y:S01]  /*0c10*/  IABS R22, R177 ;  /* 0x000000b100167213 */ /* 0x000fe20000000000 */
[----:B------:R-:W-:Y:S01]  /*0c20*/  STL [R1+0x150], R177 ;  /* 0x000150b101007387 */ /* 0x000fe20000100800 */
[----:B------:R-:W-:Y:S01]  /*0c30*/  IABS R160, R103 ;  /* 0x0000006700a07213 */ /* 0x000fe20000000000 */
[----:B------:R-:W-:Y:S01]  /*0c40*/  IMAD.MOV R17, RZ, RZ, -R17 ;  /* 0x000000ffff117224 */ /* 0x000fe200078e0a11 */
[C---:B------:R-:W-:Y:S01]  /*0c50*/  LOP3.LUT R91, R2.reuse, 0x7e, RZ, 0xfc, !PT ;  /* 0x0000007e025b7812 */ /* 0x040fe200078efcff */
[----:B------:R-:W-:Y:S01]  /*0c60*/  IMAD.MOV R21, RZ, RZ, -R21 ;  /* 0x000000ffff157224 */ /* 0x000fe200078e0a15 */
[----:B------:R-:W-:Y:S01]  /*0c70*/  LOP3.LUT R176, R15, 0x6, R0, 0xfe, !PT ;  /* 0x000000060fb07812 */ /* 0x000fe200078efe00 */
[----:B------:R-:W-:Y:S01]  /*0c80*/  IMAD R46, R5, R17, R46 ;  /* 0x00000011052e7224 */ /* 0x000fe200078e022e */
[----:B------:R-:W-:Y:S01]  /*0c90*/  IABS R174, R91 ;  /* 0x0000005b00ae7213 */ /* 0x000fe20000000000 */
[----:B------:R-:W-:Y:S01]  /*0ca0*/  IMAD.HI.U32 R17, R9, R56, RZ ;  /* 0x0000003809117227 */ /* 0x000fe200078e00ff */
[----:B------:R-:W-:Y:S01]  /*0cb0*/  LOP3.LUT R171, R15, 0xc, R0, 0xfe, !PT ;  /* 0x0000000c0fab7812 */ /* 0x000fe200078efe00 */
[----:B------:R-:W-:Y:S01]  /*0cc0*/  STL [R1+0x14c], R176 ;  /* 0x00014cb001007387 */ /* 0x000fe20000100800 */
[C---:B------:R-:W-:Y:S01]  /*0cd0*/  ISETP.GT.U32.AND P0, PT, R5.reuse, R10, PT ;  /* 0x0000000a0500720c */ /* 0x040fe20003f04070 */
[----:B------:R-:W-:Y:S01]  /*0ce0*/  IMAD R50, R5, R21, R50 ;  /* 0x0000001505327224 */ /* 0x000fe200078e0232 */
[----:B------:R-:W-:Y:S01]  /*0cf0*/  IABS R28, R171 ;  /* 0x000000ab001c7213 */ /* 0x000fe20000000000 */
[----:B------:R-:W-:Y:S01]  /*0d00*/  IMAD.HI.U32 R21, R9, R60, RZ ;  /* 0x0000003c09157227 */ /* 0x000fe200078e00ff */
[--C-:B------:R-:W-:Y:S01]  /*0d10*/  LOP3.LUT R161, R15, 0x16, R0.reuse, 0xfe, !PT ;  /* 0x000000160fa17812 */ /* 0x100fe200078efe00 */
[----:B------:R-:W-:Y:S01]  /*0d20*/  STL [R1+0x148], R175 ;  /* 0x000148af01007387 */ /* 0x000fe20000100800 */
[----:B------:R-:W-:Y:S01]  /*0d30*/  ISETP.GT.U32.AND P4, PT, R5, R12, PT ;  /* 0x0000000c0500720c */ /* 0x000fe20003f84070 */
[----:B------:R-:W-:Y:S01]  /*0d40*/  IMAD.MOV R17, RZ, RZ, -R17 ;  /* 0x000000ffff117224 */ /* 0x000fe200078e0a11 */
[----:B------:R-:W-:Y:S01]  /*0d50*/  IABS R32, R161 ;  /* 0x000000a100207213 */ /* 0x000fe20000000000 */
[----:B------:R-:W-:Y:S01]  /*0d60*/  IMAD.MOV R21, RZ, RZ, -R21 ;  /* 0x000000ffff157224 */ /* 0x000fe200078e0a15 */
[----:B------:R-:W-:Y:S01]  /*0d70*/  LOP3.LUT R165, R15, 0x12, R0, 0xfe, !PT ;  /* 0x000000120fa57812 */ /* 0x000fe200078efe00 */
[C---:B------:R-:W-:Y:S01]  /*0d80*/  IMAD R56, R5.reuse, R17, R56 ;  /* 0x0000001105387224 */ /* 0x040fe200078e0238 */
[----:B------:R-:W-:Y:S01]  /*0d90*/  ISETP.GT.U32.AND P3, PT, R5, R18, PT ;  /* 0x000000120500720c */ /* 0x000fe20003f64070 */
[----:B------:R-:W-:Y:S01]  /*0da0*/  IMAD.HI.U32 R17, R9, R68, RZ ;  /* 0x0000004409117227 */ /* 0x000fe200078e00ff */
[----:B------:R-:W-:Y:S01]  /*0db0*/  LOP3.LUT R159, R15, 0x18, R0, 0xfe, !PT ;  /* 0x000000180f9f7812 */ /* 0x000fe200078efe00 */
[----:B------:R-:W-:Y:S01]  /*0dc0*/  STL [R1+0x144], R173 ;  /* 0x000144ad01007387 */ /* 0x000fe20000100800 */
[C---:B------:R-:W-:Y:S01]  /*0dd0*/  ISETP.GT.U32.AND P2, PT, R5.reuse, R20, PT ;  /* 0x000000140500720c */ /* 0x040fe20003f44070 */
[----:B------:R-:W-:Y:S01]  /*0de0*/  IMAD R60, R5, R21, R60 ;  /* 0x00000015053c7224 */ /* 0x000fe200078e023c */
[----:B------:R-:W-:Y:S01]  /*0df0*/  IABS R34, R159 ;  /* 0x0000009f00227213 */ /* 0x000fe20000000000 */
[----:B------:R-:W-:Y:S01]  /*0e00*/  IMAD.HI.U32 R21, R9, R72, RZ ;  /* 0x0000004809157227 */ /* 0x000fe200078e00ff */
[C-C-:B------:R-:W-:Y:S01]  /*0e10*/  LOP3.LUT R153, R15.reuse, 0x1c, R0.reuse, 0xfe, !PT ;  /* 0x0000001c0f997812 */ /* 0x140fe200078efe00 */
[----:B------:R-:W-:Y:S01]  /*0e20*/  STL [R1+0x140], R171 ;  /* 0x000140ab01007387 */ /* 0x000fe20000100800 */
[C-C-:B------:R-:W-:Y:S01]  /*0e30*/  LOP3.LUT R144, R15.reuse, 0x26, R0.reuse, 0xfe, !PT ;  /* 0x000000260f907812 */ /* 0x140fe200078efe00 */
[----:B------:R-:W-:Y:S01]  /*0e40*/  IMAD.MOV R17, RZ, RZ, -R17 ;  /* 0x000000ffff117224 */ /* 0x000fe200078e0a11 */
[----:B------:R-:W-:Y:S01]  /*0e50*/  IABS R38, R153 ;  /* 0x0000009900267213 */ /* 0x000fe20000000000 */
[----:B------:R-:W-:Y:S01]  /*0e60*/  IMAD.MOV R21, RZ, RZ, -R21 ;  /* 0x000000ffff157224 */ /* 0x000fe200078e0a15 */
[----:B------:R-:W-:Y:S01]  /*0e70*/  LOP3.LUT R149, R15, 0x20, R0, 0xfe, !PT ;  /* 0x000000200f957812 */ /* 0x000fe200078efe00 */
[----:B------:R-:W-:Y:S01]  /*0e80*/  IMAD R68, R5, R17, R68 ;  /* 0x0000001105447224 */ /* 0x000fe200078e0244 */
[----:B------:R-:W-:Y:S01]  /*0e90*/  IABS R48, R144 ;  /* 0x0000009000307213 */ /* 0x000fe20000000000 */
[----:B------:R-:W-:Y:S01]  /*0ea0*/  IMAD.HI.U32 R17, R9, R78, RZ ;  /* 0x0000004e09117227 */ /* 0x000fe200078e00ff */
[----:B------:R-:W-:Y:S01]  /*0eb0*/  IABS R42, R149 ;  /* 0x00000095002a7213 */ /* 0x000fe20000000000 */
[----:B------:R-:W-:Y:S01]  /*0ec0*/  STL [R1+0x13c], R169 ;  /* 0x00013ca901007387 */ /* 0x000fe20000100800 */
[----:B------:R-:W-:Y:S01]  /*0ed0*/  LOP3.LUT R147, R15, 0x22, R0, 0xfe, !PT ;  /* 0x000000220f937812 */ /* 0x000fe200078efe00 */
[----:B------:R-:W-:Y:S01]  /*0ee0*/  IMAD R72, R5, R21, R72 ;  /* 0x0000001505487224 */ /* 0x000fe200078e0248 */
[--C-:B------:R-:W-:Y:S01]  /*0ef0*/  LOP3.LUT R114, R15, 0x2a, R0.reuse, 0xfe, !PT ;  /* 0x0000002a0f727812 */ /* 0x100fe200078efe00 */
[----:B------:R-:W-:Y:S01]  /*0f00*/  IMAD.HI.U32 R21, R9, R82, RZ ;  /* 0x0000005209157227 */ /* 0x000fe200078e00ff */
[----:B------:R-:W-:Y:S01]  /*0f10*/  IABS R44, R147 ;  /* 0x00000093002c7213 */ /* 0x000fe20000000000 */
[----:B------:R-:W-:Y:S01]  /*0f20*/  STL [R1+0x138], R167 ;  /* 0x000138a701007387 */ /* 0x000fe20000100800 */
[----:B------:R-:W-:Y:S01]  /*0f30*/  IABS R52, R114 ;  /* 0x0000007200347213 */ /* 0x000fe20000000000 */
[----:B------:R-:W-:Y:S01]  /*0f40*/  IMAD.MOV R17, RZ, RZ, -R17 ;  /* 0x000000ffff117224 */ /* 0x000fe200078e0a11 */
[C-C-:B------:R-:W-:Y:S01]  /*0f50*/  LOP3.LUT R143, R15.reuse, 0x2c, R0.reuse, 0xfe, !PT ;  /* 0x0000002c0f8f7812 */ /* 0x140fe200078efe00 */
[----:B------:R-:W-:Y:S01]  /*0f60*/  IMAD.MOV R21, RZ, RZ, -R21 ;  /* 0x000000ffff157224 */ /* 0x000fe200078e0a15 */
[----:B------:R-:W-:Y:S01]  /*0f70*/  LOP3.LUT R124, R15, 0x38, R0, 0xfe, !PT ;  /* 0x000000380f7c7812 */ /* 0x000fe200078efe00 */
[----:B------:R-:W-:Y:S01]  /*0f80*/  IMAD R78, R5, R17, R78 ;  /* 0x00000011054e7224 */ /* 0x000fe200078e024e */
[----:B------:R-:W-:Y:S01]  /*0f90*/  IABS R54, R143 ;  /* 0x0000008f00367213 */ /* 0x000fe20000000000 */
[----:B------:R-:W-:Y:S01]  /*0fa0*/  IMAD.HI.U32 R17, R9, R88, RZ ;  /* 0x0000005809117227 */ /* 0x000fe200078e00ff */
[----:B------:R-:W-:Y:S01]  /*0fb0*/  LOP3.LUT R118, R15, 0x30, R0, 0xfe, !PT ;  /* 0x000000300f767812 */ /* 0x000fe200078efe00 */
[----:B------:R-:W-:Y:S01]  /*0fc0*/  STL [R1+0x134], R165 ;  /* 0x000134a501007387 */ /* 0x000fe20000100800 */
[----:B------:R-:W-:Y:S01]  /*0fd0*/  IABS R66, R124 ;  /* 0x0000007c00427213 */ /* 0x000fe20000000000 */
[----:B------:R-:W-:Y:S01]  /*0fe0*/  IMAD R82, R5, R21, R82 ;  /* 0x0000001505527224 */ /* 0x000fe200078e0252 */
[----:B------:R-:W-:Y:S01]  /*0ff0*/  IABS R58, R118 ;  /* 0x00000076003a7213 */ /* 0x000fe20000000000 */
[----:B------:R-:W-:Y:S01]  /*1000*/  IMAD.HI.U32 R21, R9, R92, RZ ;  /* 0x0000005c09157227 */ /* 0x000fe200078e00ff */
[C-C-:B------:R-:W-:Y:S01]  /*1010*/  LOP3.LUT R120, R15.reuse, 0x34, R0.reuse, 0xfe, !PT ;  /* 0x000000340f787812 */ /* 0x140fe200078efe00 */
[----:B------:R-:W-:Y:S01]  /*1020*/  STL [R1+0x130], R163 ;  /* 0x000130a301007387 */ /* 0x000fe20000100800 */
[C-C-:B------:R-:W-:Y:S01]  /*1030*/  LOP3.LUT R122, R15.reuse, 0x36, R0.reuse, 0xfe, !PT ;  /* 0x000000360f7a7812 */ /* 0x140fe200078efe00 */
[----:B------:R-:W-:Y:S01]  /*1040*/  IMAD.MOV R17, RZ, RZ, -R17 ;  /* 0x000000ffff117224 */ /* 0x000fe200078e0a11 */
[----:B------:R-:W-:Y:S01]  /*1050*/  LOP3.LUT R128, R15, 0x3c, R0, 0xfe, !PT ;  /* 0x0000003c0f807812 */ /* 0x000fe200078efe00 */
[----:B------:R-:W-:Y:S01]  /*1060*/  IMAD.MOV R21, RZ, RZ, -R21 ;  /* 0x000000ffff157224 */ /* 0x000fe200078e0a15 */
[C---:B------:R-:W-:Y:S01]  /*1070*/  LOP3.LUT R132, R2.reuse, 0x42, RZ, 0xfc, !PT ;  /* 0x0000004202847812 */ /* 0x040fe200078efcff */
[----:B------:R-:W-:Y:S01]  /*1080*/  IMAD R88, R5, R17, R88 ;  /* 0x0000001105587224 */ /* 0x000fe200078e0258 */
[----:B------:R-:W-:Y:S01]  /*1090*/  IABS R70, R128 ;  /* 0x0000008000467213 */ /* 0x000fe20000000000 */
[----:B------:R-:W-:Y:S01]  /*10a0*/  IMAD.HI.U32 R17, R9, R98, RZ ;  /* 0x0000006209117227 */ /* 0x000fe200078e00ff */
[----:B------:R-:W-:Y:S01]  /*10b0*/  IABS R76, R132 ;  /* 0x00000084004c7213 */ /* 0x000fe20000000000 */
[----:B------:R-:W-:Y:S01]  /*10c0*/  STL [R1+0x12c], R161 ;  /* 0x00012ca101007387 */ /* 0x000fe20000100800 */
[C---:B------:R-:W-:Y:S01]  /*10d0*/  LOP3.LUT R136, R2.reuse, 0x46, RZ, 0xfc, !PT ;  /* 0x0000004602887812 */ /* 0x040fe200078efcff */
[----:B------:R-:W-:Y:S01]  /*10e0*/  IMAD R92, R5, R21, R92 ;  /* 0x00000015055c7224 */ /* 0x000fe200078e025c */
[----:B------:R-:W-:Y:S01]  /*10f0*/  IABS R62, R120 ;  /* 0x00000078003e7213 */ /* 0x000fe20000000000 */
[----:B------:R-:W-:Y:S01]  /*1100*/  IMAD.HI.U32 R21, R9, R102, RZ ;  /* 0x0000006609157227 */ /* 0x000fe200078e00ff */
[----:B------:R-:W-:Y:S01]  /*1110*/  IABS R80, R136 ;  /* 0x0000008800507213 */ /* 0x000fe20000000000 */
[----:B------:R-:W-:Y:S01]  /*1120*/  STL [R1+0x128], R159 ;  /* 0x0001289f01007387 */ /* 0x000fe20000100800 */
[C---:B------:R-:W-:Y:S01]  /*1130*/  LOP3.LUT R141, R2.reuse, 0x40, RZ, 0xfc, !PT ;  /* 0x00000040028d7812 */ /* 0x040fe200078efcff */
[----:B------:R-:W-:Y:S01]  /*1140*/  IMAD.MOV R17, RZ, RZ, -R17 ;  /* 0x000000ffff117224 */ /* 0x000fe200078e0a11 */
[C---:B------:R-:W-:Y:S01]  /*1150*/  LOP3.LUT R140, R2.reuse, 0x4a, RZ, 0xfc, !PT ;  /* 0x0000004a028c7812 */ /* 0x040fe200078efcff */
[----:B------:R-:W-:Y:S01]  /*1160*/  IMAD.MOV R21, RZ, RZ, -R21 ;  /* 0x000000ffff157224 */ /* 0x000fe200078e0a15 */
[----:B------:R-:W-:Y:S01]  /*1170*/  IABS R74, R141 ;  /* 0x0000008d004a7213 */ /* 0x000fe20000000000 */
[----:B------:R-:W-:Y:S01]  /*1180*/  IMAD R98, R5, R17, R98 ;  /* 0x0000001105627224 */ /* 0x000fe200078e0262 */
[----:B------:R-:W-:Y:S01]  /*1190*/  IABS R84, R140 ;  /* 0x0000008c00547213 */ /* 0x000fe20000000000 */
[----:B------:R-:W-:Y:S01]  /*11a0*/  IMAD.HI.U32 R17, R9, R108, RZ ;  /* 0x0000006c09117227 */ /* 0x000fe200078e00ff */
[C---:B------:R-:W-:Y:S01]  /*11b0*/  LOP3.LUT R131, R2.reuse, 0x54, RZ, 0xfc, !PT ;  /* 0x0000005402837812 */ /* 0x040fe200078efcff */
        /* <DEDUP_REMOVED lines=20> */
[C---:B------:R-:W-:Y:S01]  /*1300*/  IMAD.HI.U32 R16, R9.reuse, R22, RZ ;  /* 0x0000001609107227 */ /* 0x040fe200078e00ff */
[----:B------:R-:W-:Y:S01]  /*1310*/  IABS R146, R115 ;  /* 0x0000007300927213 */ /* 0x000fe20000000000 */
[----:B------:R-:W-:Y:S01]  /*1320*/  STL [R1+0x118], R149 ;  /* 0x0001189501007387 */ /* 0x000fe20000100800 */
[----:B------:R-:W-:Y:S01]  /*1330*/  IABS R64, R122 ;  /* 0x0000007a00407213 */ /* 0x000fe20000000000 */
[----:B------:R-:W-:Y:S01]  /*1340*/  IMAD.HI.U32 R21, R9, R160, RZ ;  /* 0x000000a009157227 */ /* 0x000fe200078e00ff */
[C---:B------:R-:W-:Y:S01]  /*1350*/  LOP3.LUT R121, R2.reuse, 0x5e, RZ, 0xfc, !PT ;  /* 0x0000005e02797812 */ /* 0x040fe200078efcff */
[----:B------:R-:W-:Y:S01]  /*1360*/  STL [R1+0x114], R147 ;  /* 0x0001149301007387 */ /* 0x000fe20000100800 */
[C---:B------:R-:W-:Y:S01]  /*1370*/  LOP3.LUT R119, R2.reuse, 0x60, RZ, 0xfc, !PT ;  /* 0x0000006002777812 */ /* 0x040fe200078efcff */
[----:B------:R-:W-:Y:S01]  /*1380*/  IMAD.MOV R17, RZ, RZ, -R17 ;  /* 0x000000ffff117224 */ /* 0x000fe200078e0a11 */
[----:B------:R-:W-:Y:S01]  /*1390*/  IABS R104, R121 ;  /* 0x0000007900687213 */ /* 0x000fe20000000000 */
        /* <DEDUP_REMOVED lines=10> */
[C---:B------:R-:W-:Y:S01]  /*1440*/  IMAD R14, R5.reuse, R16, R22 ;  /* 0x00000010050e7224 */ /* 0x040fe200078e0216 */
[----:B------:R-:W-:Y:S01]  /*1450*/  IABS R22, R176 ;  /* 0x000000b000167213 */ /* 0x000fe20000000000 */
[----:B------:R-:W-:Y:S01]  /*1460*/  IMAD R160, R5, R21, R160 ;  /* 0x0000001505a07224 */ /* 0x000fe200078e02a0 */
[----:B------:R-:W-:Y:S01]  /*1470*/  IABS R152, R109 ;  /* 0x0000006d00987213 */ /* 0x000fe20000000000 */
[----:B------:R-:W-:Y:S01]  /*1480*/  IMAD.MOV R21, RZ, RZ, -R17 ;  /* 0x000000ffff157224 */ /* 0x000fe200078e0a11 */
[----:B------:R-:W-:Y:S01]  /*1490*/  IABS R162, R101 ;  /* 0x0000006500a27213 */ /* 0x000fe20000000000 */
[----:B------:R-:W-:Y:S01]  /*14a0*/  IMAD.HI.U32 R16, R9, R22, RZ ;  /* 0x0000001609107227 */ /* 0x000fe200078e00ff */
[----:B------:R-:W-:Y:S01]  /*14b0*/  STL [R1+0x10c], R144 ;  /* 0x00010c9001007387 */ /* 0x000fe20000100800 */
[----:B------:R-:W-:-:S02]  /*14c0*/  LOP3.LUT R105, R2, 0x6e, RZ, 0xfc, !PT ;  /* 0x0000006e02697812 */ /* 0x000fc400078efcff */
[----:B------:R-:W-:Y:S01]  /*14d0*/  IMAD R174, R5, R21, R174 ;  /* 0x0000001505ae7224 */ /* 0x000fe200078e02ae */
[----:B------:R-:W-:Y:S01]  /*14e0*/  STL [R1+0x108], R112 ;  /* 0x0001087001007387 */ /* 0x000fe20000100800 */
[----:B------:R-:W-:Y:S01]  /*14f0*/  IMAD.HI.U32 R19, R9, R28, RZ ;  /* 0x0000001c09137227 */ /* 0x000fe200078e00ff */
[C---:B------:R-:W-:Y:S02]  /*1500*/  LOP3.LUT R99, R2.reuse, 0x74, RZ, 0xfc, !PT ;  /* 0x0000007402637812 */ /* 0x040fe400078efcff */
[C---:B------:R-:W-:Y:S01]  /*1510*/  ISETP.GT.U32.AND P1, PT, R5.reuse, R174, PT ;  /* 0x000000ae0500720c */ /* 0x040fe20003f24070 */
[----:B------:R-:W-:Y:S01]  /*1520*/  IMAD.MOV R16, RZ, RZ, -R16 ;  /* 0x000000ffff107224 */ /* 0x000fe200078e0a10 */
[----:B------:R-:W-:Y:S01]  /*1530*/  STL [R1+0x104], R114 ;  /* 0x0001047201007387 */ /* 0x000fe20000100800 */
[----:B------:R-:W-:Y:S01]  /*1540*/  IMAD.MOV R19, RZ, RZ, -R19 ;  /* 0x000000ffff137224 */ /* 0x000fe200078e0a13 */
[C---:B------:R-:W-:Y:S01]  /*1550*/  LOP3.LUT R97, R2.reuse, 0x76, RZ, 0xfc, !PT ;  /* 0x0000007602617812 */ /* 0x040fe200078efcff */
[C---:B------:R-:W-:Y:S01]  /*1560*/  IMAD R16, R5.reuse, R16, R22 ;  /* 0x0000001005107224 */ /* 0x040fe200078e0216 */
[----:B------:R-:W-:Y:S01]  /*1570*/  STL [R1+0x100], R143 ;  /* 0x0001008f01007387 */ /* 0x000fe20000100800 */
[----:B------:R-:W-:Y:S01]  /*1580*/  IMAD R22, R5, R19, R28 ;  /* 0x0000001305167224 */ /* 0x000fe200078e021c */
[----:B------:R-:W-:Y:S01]  /*1590*/  IABS R28, R165 ;  /* 0x000000a5001c7213 */ /* 0x000fe20000000000 */
[----:B------:R-:W-:Y:S01]  /*15a0*/  IMAD.HI.U32 R23, R9, R32, RZ ;  /* 0x0000002009177227 */ /* 0x000fe200078e00ff */
[C---:B------:R-:W-:Y:S01]  /*15b0*/  ISETP.GT.U32.AND P5, PT, R5.reuse, R16, PT ;  /* 0x000000100500720c */ /* 0x040fe20003fa4070 */
[----:B------:R-:W-:Y:S01]  /*15c0*/  STL [R1+0xfc], R116 ;  /* 0x0000fc7401007387 */ /* 0x000fe20000100800 */
[----:B------:R-:W-:Y:S01]  /*15d0*/  LOP3.LUT R95, R2, 0x78, RZ, 0xfc, !PT ;  /* 0x00000078025f7812 */ /* 0x000fe200078efcff */
[----:B------:R-:W-:Y:S01]  /*15e0*/  @!P0 IMAD.IADD R10, R10, 0x1, -R5 ;  /* 0x000000010a0a8824 */ /* 0x000fe200078e0a05 */
[----:B------:R-:W-:Y:S01]  /*15f0*/  ISETP.GT.U32.AND P0, PT, R5, R14, PT ;  /* 0x0000000e0500720c */ /* 0x000fe20003f04070 */
[----:B------:R-:W-:Y:S01]  /*1600*/  IMAD.MOV R23, RZ, RZ, -R23 ;  /* 0x000000ffff177224 */ /* 0x000fe200078e0a17 */
[----:B------:R-:W-:Y:S01]  /*1610*/  STL [R1+0xf8], R118 ;  /* 0x0000f87601007387 */ /* 0x000fe20000100800 */
[----:B------:R-:W-:Y:S01]  /*1620*/  IMAD.HI.U32 R19, R9, R28, RZ ;  /* 0x0000001c09137227 */ /* 0x000fe200078e00ff */
[----:B------:R-:W-:-:S02]  /*1630*/  ISETP.GT.U32.AND P6, PT, R5, R10, PT ;  /* 0x0000000a0500720c */ /* 0x000fc40003fc4070 */
[----:B------:R-:W-:Y:S01]  /*1640*/  STL [R1+0xf4], R142 ;  /* 0x0000f48e01007387 */ /* 0x000fe20000100800 */
[C---:B------:R-:W-:Y:S01]  /*1650*/  IMAD R32, R5.reuse, R23, R32 ;  /* 0x0000001705207224 */ /* 0x040fe200078e0220 */
[----:B------:R-:W-:Y:S01]  /*1660*/  LOP3.LUT R93, R2, 0x7a, RZ, 0xfc, !PT ;  /* 0x0000007a025d7812 */ /* 0x000fe200078efcff */
[--C-:B------:R-:W-:Y:S01]  /*1670*/  @!P1 IMAD.IADD R174, R174, 0x1, -R5.reuse ;  /* 0x00000001aeae9824 */ /* 0x100fe200078e0a05 */
[C---:B------:R-:W-:Y:S01]  /*1680*/  ISETP.GT.U32.AND P1, PT, R5.reuse, R22, PT ;  /* 0x000000160500720c */ /* 0x040fe20003f24070 */
[----:B------:R-:W-:Y:S01]  /*1690*/  @!P4 IMAD.IADD R12, R12, 0x1, -R5 ;  /* 0x000000010c0cc824 */ /* 0x000fe200078e0a05 */
[----:B------:R-:W-:Y:S01]  /*16a0*/  ISETP.GT.U32.AND P4, PT, R5, R26, PT ;  /* 0x0000001a0500720c */ /* 0x000fe20003f84070 */
[----:B------:R-:W-:Y:S01]  /*16b0*/  IMAD.HI.U32 R25, R9, R34, RZ ;  /* 0x0000002209197227 */ /* 0x000fe200078e00ff */
[----:B------:R-:W-:Y:S01]  /*16c0*/  STL [R1+0xf0], R120 ;  /* 0x0000f07801007387 */ /* 0x000fe20000100800 */
[----:B------:R-:W-:Y:S02]  /*16d0*/  LOP3.LUT R89, R2, 0x7c, RZ, 0xfc, !PT ;  /* 0x0000007c02597812 */ /* 0x000fe400078efcff */
[----:B------:R-:W-:Y:S01]  /*16e0*/  IMAD.MOV R19, RZ, RZ, -R19 ;  /* 0x000000ffff137224 */ /* 0x000fe200078e0a13 */
[----:B------:R-:W-:Y:S01]  /*16f0*/  STL [R1+0xec], R122 ;  /* 0x0000ec7a01007387 */ /* 0x000fe20000100800 */
[----:B------:R-:W-:Y:S01]  /*1700*/  @!P3 IMAD.IADD R18, R18, 0x1, -R5 ;  /* 0x000000011212b824 */ /* 0x000fe200078e0a05 */
[C---:B------:R-:W-:Y:S01]  /*1710*/  ISETP.GT.U32.AND P3, PT, R5.reuse, R32, PT ;  /* 0x000000200500720c */ /* 0x040fe20003f64070 */
[----:B------:R-:W-:Y:S01]  /*1720*/  IMAD.MOV R25, RZ, RZ, -R25 ;  /* 0x000000ffff197224 */ /* 0x000fe200078e0a19 */
[----:B------:R-:W-:Y:S01]  /*1730*/  STL [R1+0xe8], R124 ;  /* 0x0000e87c01007387 */ /* 0x000fe20000100800 */
[C---:B------:R-:W-:Y:S01]  /*1740*/  IMAD R28, R5.reuse, R19, R28 ;  /* 0x00000013051c7224 */ /* 0x040fe200078e021c */
[----:B------:R-:W-:Y:S01]  /*1750*/  IABS R158, R105 ;  /* 0x00000069009e7213 */ /* 0x000fe20000000000 */
[C---:B------:R-:W-:Y:S01]  /*1760*/  IMAD R34, R5.reuse, R25, R34 ;  /* 0x0000001905227224 */ /* 0x040fe200078e0222 */
[----:B------:R-:W-:Y:S01]  /*1770*/  STL [R1+0xe4], R126 ;  /* 0x0000e47e01007387 */ /* 0x000fe20000100800 */
[--C-:B------:R-:W-:Y:S01]  /*1780*/  @!P6 IMAD.IADD R10, R10, 0x1, -R5.reuse ;  /* 0x000000010a0ae824 */ /* 0x100fe200078e0a05 */
[C---:B------:R-:W-:Y:S01]  /*1790*/  ISETP.GT.U32.AND P6, PT, R5.reuse, R24, PT ;  /* 0x000000180500720c */ /* 0x040fe20003fc4070 */
        /* <DEDUP_REMOVED lines=16> */
[----:B------:R-:W-:Y:S01]  /*18a0*/  @!P5 IMAD.IADD R30, R30, 0x1, -R5 ;  /* 0x000000011e1ed824 */ /* 0x000fe200078e0a05 */
[----:B------:R-:W-:Y:S01]  /*18b0*/  ISETP.GT.U32.AND P5, PT, R5, R18, PT ;  /* 0x000000120500720c */ /* 0x000fe20003fa4070 */
[----:B------:R-:W-:Y:S01]  /*18c0*/  IMAD.HI.U32 R19, R9, R38, RZ ;  /* 0x0000002609137227 */ /* 0x000fe200078e00ff */
[----:B------:R-:W-:Y:S01]  /*18d0*/  STL [R1+0xe0], R128 ;  /* 0x0000e08001007387 */ /* 0x000fe20000100800 */
[----:B------:R-:W-:-:S02]  /*18e0*/  IABS R164, R99 ;  /* 0x0000006300a47213 */ /* 0x000fc40000000000 */
[--C-:B------:R-:W-:Y:S01]  /*18f0*/  @!P2 IMAD.IADD R34, R34, 0x1, -R5.reuse ;  /* 0x000000012222a824 */ /* 0x100fe200078e0a05 */
[C---:B------:R-:W-:Y:S01]  /*1900*/  ISETP.GT.U32.AND P2, PT, R5.reuse, R22, PT ;  /* 0x000000160500720c */ /* 0x040fe20003f44070 */
[--C-:B------:R-:W-:Y:S01]  /*1910*/  @!P1 IMAD.IADD R36, R36, 0x1, -R5.reuse ;  /* 0x0000000124249824 */ /* 0x100fe200078e0a05 */
[C---:B------:R-:W-:Y:S01]  /*1920*/  ISETP.GT.U32.AND P1, PT, R5.reuse, R24, PT ;  /* 0x000000180500720c */ /* 0x040fe20003f24070 */
[----:B------:R-:W-:Y:S01]  /*1930*/  @!P4 IMAD.IADD R14, R14, 0x1, -R5 ;  /* 0x000000010e0ec824 */ /* 0x000fe200078e0a05 */
[C---:B------:R-:W-:Y:S01]  /*1940*/  ISETP.GT.U32.AND P4, PT, R5.reuse, R26, PT ;  /* 0x0000001a0500720c */ /* 0x040fe20003f84070 */
[----:B------:R-:W-:Y:S01]  /*1950*/  IMAD.MOV R19, RZ, RZ, -R19 ;  /* 0x000000ffff137224 */ /* 0x000fe200078e0a13 */
[----:B------:R-:W-:Y:S01]  /*1960*/  STL [R1+0xdc], R130 ;  /* 0x0000dc8201007387 */ /* 0x000fe20000100800 */
[----:B------:R-:W-:Y:S01]  /*1970*/  @!P3 IMAD.IADD R20, R20, 0x1, -R5 ;  /* 0x000000011414b824 */ /* 0x000fe200078e0a05 */
[C---:B------:R-:W-:Y:S01]  /*1980*/  ISETP.GT.U32.AND P3, PT, R5.reuse, R34, PT ;  /* 0x000000220500720c */ /* 0x040fe20003f64070 */
[----:B------:R-:W-:Y:S01]  /*1990*/  IMAD R38, R5, R19, R38 ;  /* 0x0000001305267224 */ /* 0x000fe200078e0226 */
[----:B------:R-:W-:Y:S01]  /*19a0*/  STL [R1+0xd8], R141 ;  /* 0x0000d88d01007387 */ /* 0x000fe20000100800 */
[----:B------:R-:W-:Y:S01]  /*19b0*/  IMAD.HI.U32 R19, R9, R48, RZ ;  /* 0x0000003009137227 */ /* 0x000fe200078e00ff */
[----:B------:R-:W-:-:S02]  /*19c0*/  IABS R170, R93 ;  /* 0x0000005d00aa7213 */ /* 0x000fc40000000000 */
[----:B------:R-:W-:Y:S01]  /*19d0*/  STL [R1+0x264], R132 ;  /* 0x0002648401007387 */ /* 0x000fe20000100800 */
[----:B------:R-:W-:Y:S01]  /*19e0*/  IMAD.HI.U32 R23, R9, R42, RZ ;  /* 0x0000002a09177227 */ /* 0x000fe200078e00ff */
[----:B------:R-:W-:Y:S02]  /*19f0*/  IABS R168, R95 ;  /* 0x0000005f00a87213 */ /* 0x000fe40000000000 */
[----:B------:R-:W-:Y:S01]  /*1a00*/  STL [R1+0x2c4], R134 ;  /* 0x0002c48601007387 */ /* 0x000fe20000100800 */
[----:B------:R-:W-:Y:S01]  /*1a10*/  IMAD.MOV R19, RZ, RZ, -R19 ;  /* 0x000000ffff137224 */ /* 0x000fe200078e0a13 */
[----:B------:R-:W-:Y:S01]  /*1a20*/  IABS R166, R97 ;  /* 0x0000006100a67213 */ /* 0x000fe20000000000 */
[--C-:B------:R-:W-:Y:S01]  /*1a30*/  @!P0 IMAD.IADD R16, R16, 0x1, -R5.reuse ;  /* 0x0000000110108824 */ /* 0x100fe200078e0a05 */
[C---:B------:R-:W-:Y:S01]  /*1a40*/  ISETP.GT.U32.AND P0, PT, R5.reuse, R28, PT ;  /* 0x0000001c0500720c */ /* 0x040fe20003f04070 */
[----:B------:R-:W-:Y:S01]  /*1a50*/  @!P5 IMAD.IADD R18, R18, 0x1, -R5 ;  /* 0x000000011212d824 */ /* 0x000fe200078e0a05 */
[----:B------:R-:W-:Y:S01]  /*1a60*/  ISETP.GT.U32.AND P5, PT, R5, R30, PT ;  /* 0x0000001e0500720c */ /* 0x000fe20003fa4070 */
[----:B------:R-:W-:Y:S01]  /*1a70*/  IMAD.MOV R23, RZ, RZ, -R23 ;  /* 0x000000ffff177224 */ /* 0x000fe200078e0a17 */
[----:B------:R-:W-:Y:S01]  /*1a80*/  STL [R1+0x2c0], R136 ;  /* 0x0002c08801007387 */ /* 0x000fe20000100800 */
[----:B------:R-:W-:Y:S01]  /*1a90*/  IMAD.HI.U32 R25, R9, R44, RZ ;  /* 0x0000002c09197227 */ /* 0x000fe200078e00ff */
[----:B------:R-:W-:-:S02]  /*1aa0*/  IABS R172, R89 ;  /* 0x0000005900ac7213 */ /* 0x000fc40000000000 */
[----:B------:R-:W-:Y:S01]  /*1ab0*/  STL [R1+0x2bc], R138 ;  /* 0x0002bc8a01007387 */ /* 0x000fe20000100800 */
[C---:B------:R-:W-:Y:S02]  /*1ac0*/  IMAD R48, R5.reuse, R19, R48 ;  /* 0x0000001305307224 */ /* 0x040fe400078e0230 */
[--C-:B------:R-:W-:Y:S01]  /*1ad0*/  @!P2 IMAD.IADD R22, R22, 0x1, -R5.reuse ;  /* 0x000000011616a824 */ /* 0x100fe200078e0a05 */
[C---:B------:R-:W-:Y:S01]  /*1ae0*/  ISETP.GT.U32.AND P2, PT, R5.reuse, R36, PT ;  /* 0x000000240500720c */ /* 0x040fe20003f44070 */
[--C-:B------:R-:W-:Y:S01]  /*1af0*/  @!P1 IMAD.IADD R24, R24, 0x1, -R5.reuse ;  /* 0x0000000118189824 */ /* 0x100fe200078e0a05 */
[C---:B------:R-:W-:Y:S01]  /*1b00*/  ISETP.GT.U32.AND P1, PT, R5.reuse, R38, PT ;  /* 0x000000260500720c */ /* 0x040fe20003f24070 */
[----:B------:R-:W-:Y:S01]  /*1b10*/  @!P4 IMAD.IADD R26, R26, 0x1, -R5 ;  /* 0x000000011a1ac824 */ /* 0x000fe200078e0a05 */
[C---:B------:R-:W-:Y:S01]  /*1b20*/  ISETP.GT.U32.AND P4, PT, R5.reuse, R40, PT ;  /* 0x000000280500720c */ /* 0x040fe20003f84070 */
[----:B------:R-:W-:Y:S01]  /*1b30*/  IMAD R42, R5, R23, R42 ;  /* 0x00000017052a7224 */ /* 0x000fe200078e022a */
[----:B------:R-:W-:Y:S01]  /*1b40*/  STL [R1+0x2b8], R140 ;  /* 0x0002b88c01007387 */ /* 0x000fe20000100800 */
[----:B------:R-:W-:-:S02]  /*1b50*/  IMAD.MOV R25, RZ, RZ, -R25 ;  /* 0x000000ffff197224 */ /* 0x000fc400078e0a19 */
[----:B------:R-:W-:Y:S01]  /*1b60*/  IMAD.HI.U32 R23, R9, R52, RZ ;  /* 0x0000003409177227 */ /* 0x000fe200078e00ff */
[----:B------:R-:W-:Y:S03]  /*1b70*/  STL [R1+0x2b4], R139 ;  /* 0x0002b48b01007387 */ /* 0x000fe60000100800 */
[----:B------:R-:W-:Y:S01]  /*1b80*/  @!P3 IMAD.IADD R34, R34, 0x1, -R5 ;  /* 0x000000012222b824 */ /* 0x000fe200078e0a05 */
[C---:B------:R-:W-:Y:S01]  /*1b90*/  ISETP.GT.U32.AND P3, PT, R5.reuse, R48, PT ;  /* 0x000000300500720c */ /* 0x040fe20003f64070 */
[C---:B------:R-:W-:Y:S01]  /*1ba0*/  IMAD R44, R5.reuse, R25, R44 ;  /* 0x00000019052c7224 */ /* 0x040fe200078e022c */
[----:B------:R-:W-:Y:S01]  /*1bb0*/  STL [R1+0x2b0], R137 ;  /* 0x0002b08901007387 */ /* 0x000fe20000100800 */
[----:B------:R-:W-:Y:S02]  /*1bc0*/  IMAD.MOV R23, RZ, RZ, -R23 ;  /* 0x000000ffff177224 */ /* 0x000fe400078e0a17 */
[--C-:B------:R-:W-:Y:S01]  /*1bd0*/  @!P6 IMAD.IADD R12, R12, 0x1, -R5.reuse ;  /* 0x000000010c0ce824 */ /* 0x100fe200078e0a05 */
[C---:B------:R-:W-:Y:S01]  /*1be0*/  ISETP.GT.U32.AND P6, PT, R5.reuse, R32, PT ;  /* 0x000000200500720c */ /* 0x040fe20003fc4070 */
[C---:B------:R-:W-:Y:S01]  /*1bf0*/  IMAD R52, R5.reuse, R23, R52 ;  /* 0x0000001705347224 */ /* 0x040fe200078e0234 */
[----:B------:R-:W-:Y:S01]  /*1c00*/  STL [R1+0x2ac], R135 ;  /* 0x0002ac8701007387 */ /* 0x000fe20000100800 */
[--C-:B------:R-:W-:Y:S01]  /*1c10*/  @!P0 IMAD.IADD R28, R28, 0x1, -R5.reuse ;  /* 0x000000011c1c8824 */ /* 0x100fe200078e0a05 */
[C---:B------:R-:W-:Y:S01]  /*1c20*/  ISETP.GT.U32.AND P0, PT, R5.reuse, R42, PT ;  /* 0x0000002a0500720c */ /* 0x040fe20003f04070 */
[--C-:B------:R-:W-:Y:S01]  /*1c30*/  @!P5 IMAD.IADD R30, R30, 0x1, -R5.reuse ;  /* 0x000000011e1ed824 */ /* 0x100fe200078e0a05 */
[----:B------:R-:W-:Y:S01]  /*1c40*/  ISETP.GT.U32.AND P5, PT, R5, R44, PT ;  /* 0x0000002c0500720c */ /* 0x000fe20003fa4070 */
[----:B------:R-:W-:Y:S01]  /*1c50*/  IMAD.HI.U32 R25, R9, R54, RZ ;  /* 0x0000003609197227 */ /* 0x000fe200078e00ff */
[----:B------:R-:W-:Y:S03]  /*1c60*/  STL [R1+0x2a8], R133 ;  /* 0x0002a88501007387 */ /* 0x000fe60000100800 */
[--C-:B------:R-:W-:Y:S01]  /*1c70*/  @!P2 IMAD.IADD R36, R36, 0x1, -R5.reuse ;  /* 0x000000012424a824 */ /* 0x100fe200078e0a05 */
[C---:B------:R-:W-:Y:S01]  /*1c80*/  ISETP.GT.U32.AND P2, PT, R5.reuse, R50, PT ;  /* 0x000000320500720c */ /* 0x040fe20003f44070 */
[--C-:B------:R-:W-:Y:S01]  /*1c90*/  @!P1 IMAD.IADD R38, R38, 0x1, -R5.reuse ;  /* 0x0000000126269824 */ /* 0x100fe200078e0a05 */
[----:B------:R-:W-:Y:S01]  /*1ca0*/  ISETP.GT.U32.AND P1, PT, R5, R52, PT ;  /* 0x000000340500720c */ /* 0x000fe20003f24070 */
[----:B------:R-:W-:Y:S01]  /*1cb0*/  @!P4 IMAD.IADD R40, R40, 0x1, -R5 ;  /* 0x000000012828c824 */ /* 0x000fe200078e0a05 */
[----:B------:R-:W-:Y:S01]  /*1cc0*/  STL [R1+0x2a4], R131 ;  /* 0x0002a48301007387 */ /* 0x000fe20000100800 */
[----:B------:R-:W-:-:S02]  /*1cd0*/  IMAD.MOV R25, RZ, RZ, -R25 ;  /* 0x000000ffff197224 */ /* 0x000fc400078e0a19 */
[--C-:B------:R-:W-:Y:S01]  /*1ce0*/  @!P3 IMAD.IADD R48, R48, 0x1, -R5.reuse ;  /* 0x000000013030b824 */ /* 0x100fe200078e0a05 */
[C---:B------:R-:W-:Y:S01]  /*1cf0*/  ISETP.GT.U32.AND P3, PT, R5.reuse, R40, PT ;  /* 0x000000280500720c */ /* 0x040fe20003f64070 */
        /* <DEDUP_REMOVED lines=11> */
[----:B------:R-:W-:Y:S01]  /*1db0*/  ISETP.GT.U32.AND P1, PT, R5, R44, PT ;  /* 0x0000002c0500720c */ /* 0x000fe20003f24070 */
[----:B------:R-:W-:Y:S01]  /*1dc0*/  @!P3 IMAD.IADD R40, R40, 0x1, -R5 ;  /* 0x000000012828b824 */ /* 0x000fe200078e0a05 */
[----:B------:R-:W-:Y:S01]  /*1dd0*/  STL [R1+0x29c], R127 ;  /* 0x00029c7f01007387 */ /* 0x000fe20000100800 */
[----:B------:R-:W-:Y:S01]  /*1de0*/  IMAD.HI.U32 R15, R9, R66, RZ ;  /* 0x00000042090f7227 */ /* 0x000fe200078e00ff */
[----:B------:R-:W-:-:S02]  /*1df0*/  ISETP.GT.U32.AND P3, PT, R5, R52, PT ;  /* 0x000000340500720c */ /* 0x000fc40003f64070 */
[----:B------:R-:W-:Y:S01]  /*1e00*/  STL [R1+0x298], R125 ;  /* 0x0002987d01007387 */ /* 0x000fe20000100800 */
[----:B------:R-:W-:Y:S01]  /*1e10*/  @!P6 IMAD.IADD R46, R46, 0x1, -R5 ;  /* 0x000000012e2ee824 */ /* 0x000fe200078e0a05 */
[----:B------:R-:W-:Y:S01]  /*1e20*/  ISETP.GT.U32.AND P6, PT, R5, R38, PT ;  /* 0x000000260500720c */ /* 0x000fe20003fc4070 */
[----:B------:R-:W-:Y:S01]  /*1e30*/  IMAD.HI.U32 R19, R9, R58, RZ ;  /* 0x0000003a09137227 */ /* 0x000fe200078e00ff */
[----:B------:R-:W-:Y:S03]  /*1e40*/  STL [R1+0x294], R123 ;  /* 0x0002947b01007387 */ /* 0x000fe60000100800 */
[----:B------:R-:W-:Y:S01]  /*1e50*/  IMAD.MOV R15, RZ, RZ, -R15 ;  /* 0x000000ffff0f7224 */ /* 0x000fe200078e0a0f */
[----:B------:R-:W-:Y:S01]  /*1e60*/  STL [R1+0x290], R121 ;  /* 0x0002907901007387 */ /* 0x000fe20000100800 */
[--C-:B------:R-:W-:Y:S01]  /*1e70*/  @!P4 IMAD.IADD R54, R54, 0x1, -R5.reuse ;  /* 0x000000013636c824 */ /* 0x100fe200078e0a05 */
[C---:B------:R-:W-:Y:S01]  /*1e80*/  ISETP.GT.U32.AND P4, PT, R5.reuse, R46, PT ;  /* 0x0000002e0500720c */ /* 0x040fe20003f84070 */
[----:B------:R-:W-:Y:S01]  /*1e90*/  @!P0 IMAD.IADD R56, R56, 0x1, -R5 ;  /* 0x0000000138388824 */ /* 0x000fe200078e0a05 */
[C---:B------:R-:W-:Y:S01]  /*1ea0*/  ISETP.GT.U32.AND P0, PT, R5.reuse, R48, PT ;  /* 0x000000300500720c */ /* 0x040fe20003f04070 */
[----:B------:R-:W-:Y:S01]  /*1eb0*/  IMAD.MOV R19, RZ, RZ, -R19 ;  /* 0x000000ffff137224 */ /* 0x000fe200078e0a13 */
[----:B------:R-:W-:Y:S01]  /*1ec0*/  STL [R1+0x28c], R119 ;  /* 0x00028c7701007387 */ /* 0x000fe20000100800 */
[----:B------:R-:W-:-:S02]  /*1ed0*/  IMAD R66, R5, R15, R66 ;  /* 0x0000000f05427224 */ /* 0x000fc400078e0242 */
[--C-:B------:R-:W-:Y:S01]  /*1ee0*/  @!P2 IMAD.IADD R42, R42, 0x1, -R5.reuse ;  /* 0x000000012a2aa824 */ /* 0x100fe200078e0a05 */
[C---:B------:R-:W-:Y:S01]  /*1ef0*/  ISETP.GT.U32.AND P2, PT, R5.reuse, R54, PT ;  /* 0x000000360500720c */ /* 0x040fe20003f44070 */
[----:B------:R-:W-:Y:S01]  /*1f00*/  @!P1 IMAD.IADD R44, R44, 0x1, -R5 ;  /* 0x000000012c2c9824 */ /* 0x000fe200078e0a05 */
[C---:B------:R-:W-:Y:S01]  /*1f10*/  ISETP.GT.U32.AND P1, PT, R5.reuse, R56, PT ;  /* 0x000000380500720c */ /* 0x040fe20003f24070 */
[----:B------:R-:W-:Y:S01]  /*1f20*/  IMAD R58, R5, R19, R58 ;  /* 0x00000013053a7224 */ /* 0x000fe200078e023a */
[----:B------:R-:W-:Y:S01]  /*1f30*/  STL [R1+0x288], R117 ;  /* 0x0002887501007387 */ /* 0x000fe20000100800 */
[----:B------:R-:W-:-:S03]  /*1f40*/  IMAD.HI.U32 R19, R9, R70, RZ ;  /* 0x0000004609137227 */ /* 0x000fc600078e00ff */
[C---:B------:R-:W-:Y:S01]  /*1f50*/  ISETP.GT.U32.AND P5, PT, R5.reuse, R58, PT ;  /* 0x0000003a0500720c */ /* 0x040fe20003fa4070 */
[----:B------:R-:W-:Y:S01]  /*1f60*/  @!P3 IMAD.IADD R52, R52, 0x1, -R5 ;  /* 0x000000013434b824 */ /* 0x000fe200078e0a05 */
[----:B------:R-:W-:Y:S01]  /*1f70*/  ISETP.GT.U32.AND P3, PT, R5, R66, PT ;  /* 0x000000420500720c */ /* 0x000fe20003f64070 */
[----:B------:R-:W-:Y:S01]  /*1f80*/  IMAD.MOV R19, RZ, RZ, -R19 ;  /* 0x000000ffff137224 */ /* 0x000fe200078e0a13 */
[----:B------:R-:W-:Y:S01]  /*1f90*/  STL [R1+0x284], R115 ;  /* 0x0002847301007387 */ /* 0x000fe20000100800 */
[----:B------:R-:W-:-:S03]  /*1fa0*/  IMAD.HI.U32 R15, R9, R76, RZ ;  /* 0x0000004c090f7227 */ /* 0x000fc600078e00ff */
[----:B------:R-:W-:Y:S01]  /*1fb0*/  STL [R1+0x280], R113 ;  /* 0x0002807101007387 */ /* 0x000fe20000100800 */
[C---:B------:R-:W-:Y:S02]  /*1fc0*/  IMAD R70, R5.reuse, R19, R70 ;  /* 0x0000001305467224 */ /* 0x040fe400078e0246 */
[----:B------:R-:W-:Y:S01]  /*1fd0*/  IMAD.MOV R15, RZ, RZ, -R15 ;  /* 0x000000ffff0f7224 */ /* 0x000fe200078e0a0f */
[----:B------:R-:W-:Y:S01]  /*1fe0*/  STL [R1+0x27c], R111 ;  /* 0x00027c6f01007387 */ /* 0x000fe20000100800 */
        /* <DEDUP_REMOVED lines=10> */
[----:B------:R-:W-:Y:S01]  /*2090*/  @!P3 IMAD.IADD R66, R66, 0x1, -R5 ;  /* 0x000000014242b824 */ /* 0x000fe200078e0a05 */
[----:B------:R-:W-:Y:S01]  /*20a0*/  ISETP.GT.U32.AND P3, PT, R5, R76, PT ;  /* 0x0000004c0500720c */ /* 0x000fe20003f64070 */
[----:B------:R-:W-:Y:S01]  /*20b0*/  IMAD.MOV R19, RZ, RZ, -R19 ;  /* 0x000000ffff137224 */ /* 0x000fe200078e0a13 */
[----:B------:R-:W-:Y:S01]  /*20c0*/  STL [R1+0x254], R105 ;  /* 0x0002546901007387 */ /* 0x000fe20000100800 */
[----:B------:R-:W-:-:S03]  /*20d0*/  IMAD.HI.U32 R23, R9, R62, RZ ;  /* 0x0000003e09177227 */ /* 0x000fc600078e00ff */
[----:B------:R-:W-:Y:S01]  /*20e0*/  STL [R1+0x250], R103 ;  /* 0x0002506701007387 */ /* 0x000fe20000100800 */
[C---:B------:R-:W-:Y:S02]  /*20f0*/  IMAD R80, R5.reuse, R19, R80 ;  /* 0x0000001305507224 */ /* 0x040fe400078e0250 */
[----:B------:R-:W-:Y:S01]  /*2100*/  @!P4 IMAD.IADD R60, R60, 0x1, -R5 ;  /* 0x000000013c3cc824 */ /* 0x000fe200078e0a05 */
[C---:B------:R-:W-:Y:S01]  /*2110*/  ISETP.GT.U32.AND P4, PT, R5.reuse, R72, PT ;  /* 0x000000480500720c */ /* 0x040fe20003f84070 */
[----:B------:R-:W-:Y:S01]  /*2120*/  IMAD.MOV R23, RZ, RZ, -R23 ;  /* 0x000000ffff177224 */ /* 0x000fe200078e0a17 */
[----:B------:R-:W-:Y:S01]  /*2130*/  STL [R1+0x24c], R101 ;  /* 0x00024c6501007387 */ /* 0x000fe20000100800 */
[--C-:B------:R-:W-:Y:S01]  /*2140*/  @!P2 IMAD.IADD R68, R68, 0x1, -R5.reuse ;  /* 0x000000014444a824 */ /* 0x100fe200078e0a05 */
[C---:B------:R-:W-:Y:S01]  /*2150*/  ISETP.GT.U32.AND P2, PT, R5.reuse, R78, PT ;  /* 0x0000004e0500720c */ /* 0x040fe20003f44070 */
[----:B------:R-:W-:Y:S01]  /*2160*/  @!P1 IMAD.IADD R70, R70, 0x1, -R5 ;  /* 0x0000000146469824 */ /* 0x000fe200078e0a05 */
[C---:B------:R-:W-:Y:S01]  /*2170*/  ISETP.GT.U32.AND P1, PT, R5.reuse, R80, PT ;  /* 0x000000500500720c */ /* 0x040fe20003f24070 */
[----:B------:R-:W-:Y:S01]  /*2180*/  IMAD R62, R5, R23, R62 ;  /* 0x00000017053e7224 */ /* 0x000fe200078e023e */
[----:B------:R-:W-:Y:S01]  /*2190*/  STL [R1+0x248], R99 ;  /* 0x0002486301007387 */ /* 0x000fe20000100800 */
[----:B------:R-:W-:-:S03]  /*21a0*/  IMAD.HI.U32 R23, R9, R74, RZ ;  /* 0x0000004a09177227 */ /* 0x000fc600078e00ff */
[----:B------:R-:W-:Y:S01]  /*21b0*/  STL [R1+0x234], R91 ;  /* 0x0002345b01007387 */ /* 0x000fe20000100800 */
        /* <DEDUP_REMOVED lines=8> */
[----:B------:R-:W-:-:S03]  /*2240*/  IMAD.HI.U32 R23, R9, R84, RZ ;  /* 0x0000005409177227 */ /* 0x000fc600078e00ff */
[----:B------:R-:W-:Y:S01]  /*2250*/  STL [R1+0x23c], R93 ;  /* 0x00023c5d01007387 */ /* 0x000fe20000100800 */
        /* <DEDUP_REMOVED lines=8> */
[----:B------:R-:W-:Y:S02]  /*22e0*/  IMAD R84, R5, R23, R84 ;  /* 0x0000001705547224 */ /* 0x000fe400078e0254 */
[----:B------:R-:W-:-:S04]  /*22f0*/  IMAD.HI.U32 R23, R9, R94, RZ ;  /* 0x0000005e09177227 */ /* 0x000fc800078e00ff */
[----:B------:R-:W-:-:S04]  /*2300*/  IMAD.HI.U32 R15, R9, R86, RZ ;  /* 0x00000056090f7227 */ /* 0x000fc800078e00ff */
[----:B------:R-:W-:Y:S02]  /*2310*/  IMAD.MOV R23, RZ, RZ, -R23 ;  /* 0x000000ffff177224 */ /* 0x000fe400078e0a17 */
[----:B------:R-:W-:Y:S01]  /*2320*/  @!P4 IMAD.IADD R82, R82, 0x1, -R5 ;  /* 0x000000015252c824 */ /* 0x000fe200078e0a05 */
[----:B------:R-:W-:Y:S01]  /*2330*/  ISETP.GT.U32.AND P4, PT, R5, R72, PT ;  /* 0x000000480500720c */ /* 0x000fe20003f84070 */
[----:B------:R-:W-:Y:S02]  /*2340*/  IMAD.MOV R15, RZ, RZ, -R15 ;  /* 0x000000ffff0f7224 */ /* 0x000fe400078e0a0f */
[----:B------:R-:W-:-:S04]  /*2350*/  IMAD.HI.U32 R19, R9, R90, RZ ;  /* 0x0000005a09137227 */ /* 0x000fc800078e00ff */
[C---:B------:R-:W-:Y:S02]  /*2360*/  IMAD R94, R5.reuse, R23, R94 ;  /* 0x00000017055e7224 */ /* 0x040fe400078e025e */
[----:B------:R-:W-:Y:S01]  /*2370*/  @!P2 IMAD.IADD R70, R70, 0x1, -R5 ;  /* 0x000000014646a824 */ /* 0x000fe200078e0a05 */
[C---:B------:R-:W-:Y:S01]  /*2380*/  ISETP.GT.U32.AND P2, PT, R5.reuse, R82, PT ;  /* 0x000000520500720c */ /* 0x040fe20003f44070 */
[----:B------:R-:W-:Y:S02]  /*2390*/  IMAD R86, R5, R15, R86 ;  /* 0x0000000f05567224 */ /* 0x000fe400078e0256 */
[----:B------:R-:W-:Y:S02]  /*23a0*/  IMAD.MOV R19, RZ, RZ, -R19 ;  /* 0x000000ffff137224 */ /* 0x000fe400078e0a13 */
[----:B------:R-:W-:-:S04]  /*23b0*/  IMAD.HI.U32 R15, R9, R96, RZ ;  /* 0x00000060090f7227 */ /* 0x000fc800078e00ff */
[----:B------:R-:W-:Y:S01]  /*23c0*/  @!P3 IMAD.IADD R80, R80, 0x1, -R5 ;  /* 0x000000015050b824 */ /* 0x000fe200078e0a05 */
[C---:B------:R-:W-:Y:S01]  /*23d0*/  ISETP.GT.U32.AND P3, PT, R5.reuse, R94, PT ;  /* 0x0000005e0500720c */ /* 0x040fe20003f64070 */
[----:B------:R-:W-:Y:S02]  /*23e0*/  IMAD R90, R5, R19, R90 ;  /* 0x00000013055a7224 */ /* 0x000fe400078e025a */
[----:B------:R-:W-:Y:S02]  /*23f0*/  IMAD.MOV R15, RZ, RZ, -R15 ;  /* 0x000000ffff0f7224 */ /* 0x000fe400078e0a0f */
[----:B------:R-:W-:-:S04]  /*2400*/  IMAD.HI.U32 R19, R9, R100, RZ ;  /* 0x0000006409137227 */ /* 0x000fc800078e00ff */
[C---:B------:R-:W-:Y:S02]  /*2410*/  IMAD R96, R5.reuse, R15, R96 ;  /* 0x0000000f05607224 */ /* 0x040fe400078e0260 */
[----:B------:R-:W-:Y:S01]  /*2420*/  @!P4 IMAD.IADD R72, R72, 0x1, -R5 ;  /* 0x000000014848c824 */ /* 0x000fe200078e0a05 */
[C---:B------:R-:W-:Y:S01]  /*2430*/  ISETP.GT.U32.AND P4, PT, R5.reuse, R86, PT ;  /* 0x000000560500720c */ /* 0x040fe20003f84070 */
[----:B------:R-:W-:Y:S02]  /*2440*/  IMAD.MOV R19, RZ, RZ, -R19 ;  /* 0x000000ffff137224 */ /* 0x000fe400078e0a13 */
[----:B------:R-:W-:Y:S01]  /*2450*/  @!P2 IMAD.IADD R82, R82, 0x1, -R5 ;  /* 0x000000015252a824 */ /* 0x000fe200078e0a05 */
[C---:B------:R-:W-:Y:S01]  /*2460*/  ISETP.GT.U32.AND P2, PT, R5.reuse, R96, PT ;  /* 0x000000600500720c */ /* 0x040fe20003f44070 */
[----:B------:R-:W-:Y:S02]  /*2470*/  IMAD R100, R5, R19, R100 ;  /* 0x0000001305647224 */ /* 0x000fe400078e0264 */
[----:B------:R-:W-:-:S04]  /*2480*/  IMAD.HI.U32 R19, R9, R146, RZ ;  /* 0x0000009209137227 */ /* 0x000fc800078e00ff */
[--C-:B------:R-:W-:Y:S01]  /*2490*/  @!P5 IMAD.IADD R58, R58, 0x1, -R5.reuse ;  /* 0x000000013a3ad824 */ /* 0x100fe200078e0a05 */
[C---:B------:R-:W-:Y:S01]  /*24a0*/  ISETP.GT.U32.AND P5, PT, R5.reuse, R50, PT ;  /* 0x000000320500720c */ /* 0x040fe20003fa4070 */
[----:B------:R-:W-:Y:S01]  /*24b0*/  @!P3 IMAD.IADD R94, R94, 0x1, -R5 ;  /* 0x000000015e5eb824 */ /* 0x000fe200078e0a05 */
[----:B------:R-:W-:Y:S01]  /*24c0*/  ISETP.GT.U32.AND P3, PT, R5, R108, PT ;  /* 0x0000006c0500720c */ /* 0x000fe20003f64070 */
[----:B------:R-:W-:-:S04]  /*24d0*/  IMAD.HI.U32 R25, R9, R64, RZ ;  /* 0x0000004009197227 */ /* 0x000fc800078e00ff */
[----:B------:R-:W-:Y:S02]  /*24e0*/  IMAD.MOV R19, RZ, RZ, -R19 ;  /* 0x000000ffff137224 */ /* 0x000fe400078e0a13 */
[----:B------:R-:W-:Y:S02]  /*24f0*/  IMAD.MOV R25, RZ, RZ, -R25 ;  /* 0x000000ffff197224 */ /* 0x000fe400078e0a19 */
[C---:B------:R-:W-:Y:S02]  /*2500*/  IMAD R146, R5.reuse, R19, R146 ;  /* 0x0000001305927224 */ /* 0x040fe400078e0292 */
[--C-:B------:R-:W-:Y:S01]  /*2510*/  @!P4 IMAD.IADD R86, R86, 0x1, -R5.reuse ;  /* 0x000000015656c824 */ /* 0x100fe200078e0a05 */
[C---:B------:R-:W-:Y:S01]  /*2520*/  ISETP.GT.U32.AND P4, PT, R5.reuse, R100, PT ;  /* 0x000000640500720c */ /* 0x040fe20003f84070 */
[C---:B------:R-:W-:Y:S02]  /*2530*/  IMAD R64, R5.reuse, R25, R64 ;  /* 0x0000001905407224 */ /* 0x040fe400078e0240 */
[----:B------:R-:W-:Y:S01]  /*2540*/  @!P2 IMAD.IADD R96, R96, 0x1, -R5 ;  /* 0x000000016060a824 */ /* 0x000fe200078e0a05 */
[----:B------:R-:W-:Y:S01]  /*2550*/  ISETP.GT.U32.AND P2, PT, R5, R146, PT ;  /* 0x000000920500720c */ /* 0x000fe20003f44070 */
[----:B------:R-:W-:-:S04]  /*2560*/  IMAD.HI.U32 R23, R9, R104, RZ ;  /* 0x0000006809177227 */ /* 0x000fc800078e00ff */
[--C-:B------:R-:W-:Y:S01]  /*2570*/  @!P0 IMAD.IADD R48, R48, 0x1, -R5.reuse ;  /* 0x0000000130308824 */ /* 0x100fe200078e0a05 */
[C---:B------:R-:W-:Y:S01]  /*2580*/  ISETP.GT.U32.AND P0, PT, R5.reuse, R62, PT ;  /* 0x0000003e0500720c */ /* 0x040fe20003f04070 */
[--C-:B------:R-:W-:Y:S01]  /*2590*/  @!P5 IMAD.IADD R50, R50, 0x1, -R5.reuse ;  /* 0x000000013232d824 */ /* 0x100fe200078e0a05 */
[C---:B------:R-:W-:Y:S01]  /*25a0*/  ISETP.GT.U32.AND P5, PT, R5.reuse, R64, PT ;  /* 0x000000400500720c */ /* 0x040fe20003fa4070 */
[----:B------:R-:W-:Y:S01]  /*25b0*/  @!P3 IMAD.IADD R108, R108, 0x1, -R5 ;  /* 0x000000016c6cb824 */ /* 0x000fe200078e0a05 */
[----:B------:R-:W-:Y:S01]  /*25c0*/  ISETP.GT.U32.AND P3, PT, R5, R96, PT ;  /* 0x000000600500720c */ /* 0x000fe20003f64070 */
[----:B------:R-:W-:Y:S02]  /*25d0*/  IMAD.MOV R23, RZ, RZ, -R23 ;  /* 0x000000ffff177224 */ /* 0x000fe400078e0a17 */
[----:B------:R-:W-:-:S04]  /*25e0*/  IMAD.HI.U32 R15, R9, R106, RZ ;  /* 0x0000006a090f7227 */ /* 0x000fc800078e00ff */
[----:B------:R-:W-:Y:S02]  /*25f0*/  IMAD R104, R5, R23, R104 ;  /* 0x0000001705687224 */ /* 0x000fe400078e0268 */
[----:B------:R-:W-:-:S04]  /*2600*/  IMAD.HI.U32 R23, R9, R150, RZ ;  /* 0x0000009609177227 */ /* 0x000fc800078e00ff */
[----:B------:R-:W-:Y:S02]  /*2610*/  IMAD.MOV R15, RZ, RZ, -R15 ;  /* 0x000000ffff0f7224 */ /* 0x000fe400078e0a0f */
[--C-:B------:R-:W-:Y:S02]  /*2620*/  @!P4 IMAD.IADD R100, R100, 0x1, -R5.reuse ;  /* 0x000000016464c824 */ /* 0x100fe400078e0a05 */
[----:B------:R-:W-:Y:S01]  /*2630*/  @!P6 IMAD.IADD R38, R38, 0x1, -R5 ;  /* 0x000000012626e824 */ /* 0x000fe200078e0a05 */
[C---:B------:R-:W-:Y:S01]  /*2640*/  ISETP.GT.U32.AND P6, PT, R5.reuse, R58, PT ;  /* 0x0000003a0500720c */ /* 0x040fe20003fc4070 */
[----:B------:R-:W-:Y:S02]  /*2650*/  IMAD.MOV R23, RZ, RZ, -R23 ;  /* 0x000000ffff177224 */ /* 0x000fe400078e0a17 */
[C---:B------:R-:W-:Y:S02]  /*2660*/  IMAD R106, R5.reuse, R15, R106 ;  /* 0x0000000f056a7224 */ /* 0x040fe400078e026a */
[----:B------:R-:W-:Y:S01]  /*2670*/  @!P2 IMAD.IADD R146, R146, 0x1, -R5 ;  /* 0x000000019292a824 */ /* 0x000fe200078e0a05 */
[----:B------:R-:W-:Y:S01]  /*2680*/  ISETP.GT.U32.AND P2, PT, R5, R100, PT ;  /* 0x000000640500720c */ /* 0x000fe20003f44070 */
[----:B------:R-:W-:-:S04]  /*2690*/  IMAD.HI.U32 R15, R9, R152, RZ ;  /* 0x00000098090f7227 */ /* 0x000fc800078e00ff */
[--C-:B------:R-:W-:Y:S02]  /*26a0*/  @!P0 IMAD.IADD R62, R62, 0x1, -R5.reuse ;  /* 0x000000013e3e8824 */ /* 0x100fe400078e0a05 */
[--C-:B------:R-:W-:Y:S01]  /*26b0*/  @!P5 IMAD.IADD R64, R64, 0x1, -R5.reuse ;  /* 0x000000014040d824 */ /* 0x100fe200078e0a05 */
[C---:B------:R-:W-:Y:S01]  /*26c0*/  ISETP.GT.U32.AND P5, PT, R5.reuse, R74, PT ;  /* 0x0000004a0500720c */ /* 0x040fe20003fa4070 */
[C---:B------:R-:W-:Y:S01]  /*26d0*/  IMAD R150, R5.reuse, R23, R150 ;  /* 0x0000001705967224 */ /* 0x040fe200078e0296 */
[C---:B------:R-:W-:Y:S01]  /*26e0*/  ISETP.GT.U32.AND P0, PT, R5.reuse, R62, PT ;  /* 0x0000003e0500720c */ /* 0x040fe20003f04070 */
[----:B------:R-:W-:Y:S01]  /*26f0*/  @!P3 IMAD.IADD R96, R96, 0x1, -R5 ;  /* 0x000000016060b824 */ /* 0x000fe200078e0a05 */
[----:B------:R-:W-:Y:S01]  /*2700*/  ISETP.GT.U32.AND P3, PT, R5, R146, PT ;  /* 0x000000920500720c */ /* 0x000fe20003f64070 */
[----:B------:R-:W-:Y:S02]  /*2710*/  IMAD.MOV R23, RZ, RZ, -R15 ;  /* 0x000000ffff177224 */ /* 0x000fe400078e0a0f */
[----:B------:R-:W-:-:S04]  /*2720*/  IMAD.HI.U32 R15, R9, R162, RZ ;  /* 0x000000a2090f7227 */ /* 0x000fc800078e00ff */
[----:B------:R-:W-:Y:S02]  /*2730*/  IMAD.MOV R15, RZ, RZ, -R15 ;  /* 0x000000ffff0f7224 */ /* 0x000fe400078e0a0f */
[--C-:B------:R-:W-:Y:S01]  /*2740*/  @!P6 IMAD.IADD R58, R58, 0x1, -R5.reuse ;  /* 0x000000013a3ae824 */ /* 0x100fe200078e0a05 */
[C---:B------:R-:W-:Y:S01]  /*2750*/  ISETP.GT.U32.AND P6, PT, R5.reuse, R60, PT ;  /* 0x0000003c0500720c */ /* 0x040fe20003fc4070 */
[C---:B------:R-:W-:Y:S02]  /*2760*/  IMAD R162, R5.reuse, R15, R162 ;  /* 0x0000000f05a27224 */ /* 0x040fe400078e02a2 */
        /* <DEDUP_REMOVED lines=8> */
[----:B------:R-:W-:-:S02]  /*27f0*/  @!P1 IMAD.IADD R174, R174, 0x1, -R5 ;  /* 0x00000001aeae9824 */ /* 0x000fc400078e0a05 */
[--C-:B------:R-:W-:Y:S01]  /*2800*/  @!P6 IMAD.IADD R60, R60, 0x1, -R5.reuse ;  /* 0x000000013c3ce824 */ /* 0x100fe200078e0a05 */
[----:B------:R-:W-:Y:S01]  /*2810*/  ISETP.GT.U32.AND P6, PT, R5, R64, PT ;  /* 0x000000400500720c */ /* 0x000fe20003fc4070 */
[----:B------:R-:W-:Y:S02]  /*2820*/  IMAD R110, R13, 0x40, R178 ;  /* 0x000000400d6e7824 */ /* 0x000fe400078e02b2 */
[--C-:B------:R-:W-:Y:S02]  /*2830*/  @!P2 IMAD.IADD R150, R150, 0x1, -R5.reuse ;  /* 0x000000019696a824 */ /* 0x100fe400078e0a05 */
[--C-:B------:R-:W-:Y:S01]  /*2840*/  @!P5 IMAD.IADD R66, R66, 0x1, -R5.reuse ;  /* 0x000000014242d824 */ /* 0x100fe200078e0a05 */
[C---:B------:R-:W-:Y:S01]  /*2850*/  ISETP.GT.U32.AND P5, PT, R5.reuse, R78, PT ;  /* 0x0000004e0500720c */ /* 0x040fe20003fa4070 */
[--C-:B------:R-:W-:Y:S01]  /*2860*/  @!P3 IMAD.IADD R162, R162, 0x1, -R5.reuse ;  /* 0x00000001a2a2b824 */ /* 0x100fe200078e0a05 */
[C---:B------:R-:W-:Y:S01]  /*2870*/  ISETP.GT.U32.AND P3, PT, R5.reuse, R150, PT ;  /* 0x000000960500720c */ /* 0x040fe20003f64070 */
[----:B------:R-:W-:Y:S01]  /*2880*/  @!P0 IMAD.IADD R84, R84, 0x1, -R5 ;  /* 0x0000000154548824 */ /* 0x000fe200078e0a05 */
[----:B------:R-:W-:Y:S01]  /*2890*/  ISETP.GT.U32.AND P0, PT, R5, R74, PT ;  /* 0x0000004a0500720c */ /* 0x000fe20003f04070 */
[----:B------:R-:W-:Y:S01]  /*28a0*/  STL [R1+0x158], R110 ;  /* 0x0001586e01007387 */ /* 0x000fe20000100800 */
[----:B------:R-:W-:Y:S01]  /*28b0*/  IMAD.HI.U32 R19, R9, R158, RZ ;  /* 0x0000009e09137227 */ /* 0x000fe200078e00ff */
[----:B------:R-:W-:-:S02]  /*28c0*/  IABS R41, R110 ;  /* 0x0000006e00297213 */ /* 0x000fc40000000000 */
[C---:B------:R-:W-:Y:S01]  /*28d0*/  ISETP.GT.U32.AND P1, PT, R5.reuse, R84, PT ;  /* 0x000000540500720c */ /* 0x040fe20003f24070 */
[--C-:B------:R-:W-:Y:S01]  /*28e0*/  @!P6 IMAD.IADD R64, R64, 0x1, -R5.reuse ;  /* 0x000000014040e824 */ /* 0x100fe200078e0a05 */
[C---:B------:R-:W-:Y:S01]  /*28f0*/  ISETP.GT.U32.AND P6, PT, R5.reuse, R76, PT ;  /* 0x0000004c0500720c */ /* 0x040fe20003fc4070 */
[----:B------:R1:W-:Y:S01]  /*2900*/  STL [R1+0x35c], R2 ;  /* 0x00035c0201007387 */ /* 0x0003e20000100800 */
[--C-:B------:R-:W-:Y:S01]  /*2910*/  @!P5 IMAD.IADD R78, R78, 0x1, -R5.reuse ;  /* 0x000000014e4ed824 */ /* 0x100fe200078e0a05 */
[C---:B------:R-:W-:Y:S01]  /*2920*/  ISETP.GT.U32.AND P5, PT, R5.reuse, R92, PT ;  /* 0x0000005c0500720c */ /* 0x040fe20003fa4070 */
[--C-:B------:R-:W-:Y:S01]  /*2930*/  @!P3 IMAD.IADD R150, R150, 0x1, -R5.reuse ;  /* 0x000000019696b824 */ /* 0x100fe200078e0a05 */
[C---:B------:R-:W-:Y:S01]  /*2940*/  ISETP.GT.U32.AND P3, PT, R5.reuse, R162, PT ;  /* 0x000000a20500720c */ /* 0x040fe20003f64070 */
[----:B------:R-:W-:Y:S01]  /*2950*/  @!P0 IMAD.IADD R74, R74, 0x1, -R5 ;  /* 0x000000014a4a8824 */ /* 0x000fe200078e0a05 */
[----:B------:R-:W-:Y:S01]  /*2960*/  ISETP.GT.U32.AND P0, PT, R5, R88, PT ;  /* 0x000000580500720c */ /* 0x000fe20003f04070 */
[----:B------:R2:W-:Y:S01]  /*2970*/  STL [R1+0x360], R157 ;  /* 0x0003609d01007387 */ /* 0x0005e20000100800 */
[----:B------:R-:W-:-:S02]  /*2980*/  IMAD.MOV R19, RZ, RZ, -R19 ;  /* 0x000000ffff137224 */ /* 0x000fc400078e0a13 */
[--C-:B------:R-:W-:Y:S01]  /*2990*/  @!P1 IMAD.IADD R84, R84, 0x1, -R5.reuse ;  /* 0x0000000154549824 */ /* 0x100fe200078e0a05 */
[C---:B------:R-:W-:Y:S01]  /*29a0*/  ISETP.GT.U32.AND P1, PT, R5.reuse, R98, PT ;  /* 0x000000620500720c */ /* 0x040fe20003f24070 */
[----:B------:R-:W-:Y:S01]  /*29b0*/  @!P6 IMAD.IADD R76, R76, 0x1, -R5 ;  /* 0x000000014c4ce824 */ /* 0x000fe200078e0a05 */
[----:B------:R-:W-:Y:S01]  /*29c0*/  ISETP.GT.U32.AND P6, PT, R5, R90, PT ;  /* 0x0000005a0500720c */ /* 0x000fe20003fc4070 */
[----:B------:R-:W-:-:S04]  /*29d0*/  IMAD.HI.U32 R15, R9, R164, RZ ;  /* 0x000000a4090f7227 */ /* 0x000fc800078e00ff */
[--C-:B------:R-:W-:Y:S01]  /*29e0*/  @!P5 IMAD.IADD R92, R92, 0x1, -R5.reuse ;  /* 0x000000015c5cd824 */ /* 0x100fe200078e0a05 */
[C---:B------:R-:W-:Y:S01]  /*29f0*/  ISETP.GT.U32.AND P5, PT, R5.reuse, R106, PT ;  /* 0x0000006a0500720c */ /* 0x040fe20003fa4070 */
[--C-:B------:R-:W-:Y:S01]  /*2a00*/  @!P3 IMAD.IADD R162, R162, 0x1, -R5.reuse ;  /* 0x00000001a2a2b824 */ /* 0x100fe200078e0a05 */
[----:B------:R-:W-:Y:S01]  /*2a10*/  ISETP.GE.AND P3, PT, R2, RZ, PT ;  /* 0x000000ff0200720c */ /* 0x000fe20003f66270 */
[--C-:B------:R-:W-:Y:S01]  /*2a20*/  @!P0 IMAD.IADD R88, R88, 0x1, -R5.reuse ;  /* 0x0000000158588824 */ /* 0x100fe200078e0a05 */
[----:B-1----:R-:W3:Y:S01]  /*2a30*/  LDL R2, [R1+0x158] ;  /* 0x0001580001027983 */ /* 0x002ee20000100800 */
[C---:B------:R-:W-:Y:S01]  /*2a40*/  ISETP.GT.U32.AND P0, PT, R5.reuse, R102, PT ;  /* 0x000000660500720c */ /* 0x040fe20003f04070 */
[--C-:B------:R-:W-:Y:S01]  /*2a50*/  @!P1 IMAD.IADD R98, R98, 0x1, -R5.reuse ;  /* 0x0000000162629824 */ /* 0x100fe200078e0a05 */
[C---:B------:R-:W-:Y:S01]  /*2a60*/  ISETP.GT.U32.AND P1, PT, R5.reuse, R86, PT ;  /* 0x000000560500720c */ /* 0x040fe20003f24070 */
[----:B------:R-:W-:Y:S01]  /*2a70*/  @!P6 IMAD.IADD R90, R90, 0x1, -R5 ;  /* 0x000000015a5ae824 */ /* 0x000fe200078e0a05 */
[C---:B------:R-:W-:Y:S01]  /*2a80*/  ISETP.GT.U32.AND P6, PT, R5.reuse, R104, PT ;  /* 0x000000680500720c */ /* 0x040fe20003fc4070 */
[C---:B------:R-:W-:Y:S01]  /*2a90*/  IMAD R158, R5.reuse, R19, R158 ;  /* 0x00000013059e7224 */ /* 0x040fe200078e029e */
[----:B------:R-:W-:Y:S01]  /*2aa0*/  ISETP.GT.U32.AND P4, PT, R5, R88, PT ;  /* 0x000000580500720c */ /* 0x000fe20003f84070 */
[----:B------:R-:W-:-:S02]  /*2ab0*/  IMAD.MOV R19, RZ, RZ, -R15 ;  /* 0x000000ffff137224 */ /* 0x000fc400078e0a0f */
        /* <DEDUP_REMOVED lines=8> */
[----:B------:R-:W-:Y:S01]  /*2b40*/  ISETP.GT.U32.AND P6, PT, R5, R92, PT ;  /* 0x0000005c0500720c */ /* 0x000fe20003fc4070 */
[----:B------:R-:W-:-:S02]  /*2b50*/  @!P4 IMAD.IADD R88, R88, 0x1, -R5 ;  /* 0x000000015858c824 */ /* 0x000fc400078e0a05 */
[C---:B------:R-:W-:Y:S01]  /*2b60*/  IMAD R164, R5.reuse, R19, R164 ;  /* 0x0000001305a47224 */ /* 0x040fe200078e02a4 */
[C---:B------:R-:W-:Y:S01]  /*2b70*/  ISETP.GT.U32.AND P4, PT, R5.reuse, R104, PT ;  /* 0x000000680500720c */ /* 0x040fe20003f84070 */
        /* <DEDUP_REMOVED lines=9> */
[----:B------:R-:W-:-:S04]  /*2c10*/  IMAD.HI.U32 R17, R9, R168, RZ ;  /* 0x000000a809117227 */ /* 0x000fc800078e00ff */
[----:B------:R-:W-:Y:S01]  /*2c20*/  @!P5 IMAD.IADD R106, R106, 0x1, -R5 ;  /* 0x000000016a6ad824 */ /* 0x000fe200078e0a05 */
[C---:B------:R-:W-:Y:S01]  /*2c30*/  ISETP.GT.U32.AND P5, PT, R5.reuse, R158, PT ;  /* 0x0000009e0500720c */ /* 0x040fe20003fa4070 */
[----:B------:R-:W-:Y:S02]  /*2c40*/  IMAD.MOV R19, RZ, RZ, -R19 ;  /* 0x000000ffff137224 */ /* 0x000fe400078e0a13 */
[--C-:B------:R-:W-:Y:S01]  /*2c50*/  @!P0 IMAD.IADD R102, R102, 0x1, -R5.reuse ;  /* 0x0000000166668824 */ /* 0x100fe200078e0a05 */
[C---:B------:R-:W-:Y:S01]  /*2c60*/  ISETP.GT.U32.AND P0, PT, R5.reuse, R152, PT ;  /* 0x000000980500720c */ /* 0x040fe20003f04070 */
[----:B------:R-:W-:Y:S01]  /*2c70*/  @!P4 IMAD.IADD R104, R104, 0x1, -R5 ;  /* 0x000000016868c824 */ /* 0x000fe200078e0a05 */
[----:B------:R-:W-:Y:S01]  /*2c80*/  ISETP.GT.U32.AND P4, PT, R5, R154, PT ;  /* 0x0000009a0500720c */ /* 0x000fe20003f84070 */
[----:B------:R-:W-:-:S04]  /*2c90*/  IMAD.HI.U32 R15, R9, R166, RZ ;  /* 0x000000a6090f7227 */ /* 0x000fc800078e00ff */
[----:B------:R-:W-:Y:S02]  /*2ca0*/  IMAD.MOV R17, RZ, RZ, -R17 ;  /* 0x000000ffff117224 */ /* 0x000fe400078e0a11 */
[C---:B------:R-:W-:Y:S02]  /*2cb0*/  IMAD R170, R5.reuse, R19, R170 ;  /* 0x0000001305aa7224 */ /* 0x040fe400078e02aa */
[----:B------:R-:W-:Y:S01]  /*2cc0*/  @!P6 IMAD.IADD R108, R108, 0x1, -R5 ;  /* 0x000000016c6ce824 */ /* 0x000fe200078e0a05 */
[----:B------:R-:W-:Y:S01]  /*2cd0*/  ISETP.GT.U32.AND P6, PT, R5, R160, PT ;  /* 0x000000a00500720c */ /* 0x000fe20003fc4070 */
[----:B------:R-:W-:Y:S02]  /*2ce0*/  IMAD.MOV R15, RZ, RZ, -R15 ;  /* 0x000000ffff0f7224 */ /* 0x000fe400078e0a0f */
[----:B------:R-:W-:-:S04]  /*2cf0*/  IMAD.HI.U32 R9, R9, R172, RZ ;  /* 0x000000ac09097227 */ /* 0x000fc800078e00ff */
[C---:B------:R-:W-:Y:S02]  /*2d00*/  IMAD R168, R5.reuse, R17, R168 ;  /* 0x0000001105a87224 */ /* 0x040fe400078e02a8 */
[----:B------:R-:W-:Y:S01]  /*2d10*/  @!P5 IMAD.IADD R158, R158, 0x1, -R5 ;  /* 0x000000019e9ed824 */ /* 0x000fe200078e0a05 */
[C---:B------:R-:W-:Y:S01]  /*2d20*/  ISETP.GT.U32.AND P5, PT, R5.reuse, R170, PT ;  /* 0x000000aa0500720c */ /* 0x040fe20003fa4070 */
[C---:B------:R-:W-:Y:S02]  /*2d30*/  IMAD R166, R5.reuse, R15, R166 ;  /* 0x0000000f05a67224 */ /* 0x040fe400078e02a6 */
[----:B------:R-:W-:Y:S02]  /*2d40*/  IMAD.MOV R9, RZ, RZ, -R9 ;  /* 0x000000ffff097224 */ /* 0x000fe400078e0a09 */
[--C-:B------:R-:W-:Y:S01]  /*2d50*/  @!P1 IMAD.IADD R148, R148, 0x1, -R5.reuse ;  /* 0x0000000194949824 */ /* 0x100fe200078e0a05 */
[C---:B------:R-:W-:Y:S01]  /*2d60*/  ISETP.GT.U32.AND P1, PT, R5.reuse, R164, PT ;  /* 0x000000a40500720c */ /* 0x040fe20003f24070 */
[--C-:B------:R-:W-:Y:S01]  /*2d70*/  @!P0 IMAD.IADD R152, R152, 0x1, -R5.reuse ;  /* 0x0000000198988824 */ /* 0x100fe200078e0a05 */
[C---:B------:R-:W-:Y:S01]  /*2d80*/  ISETP.GT.U32.AND P0, PT, R5.reuse, R168, PT ;  /* 0x000000a80500720c */ /* 0x040fe20003f04070 */
[C---:B------:R-:W-:Y:S01]  /*2d90*/  IMAD R172, R5.reuse, R9, R172 ;  /* 0x0000000905ac7224 */ /* 0x040fe200078e02ac */
[C---:B------:R-:W-:Y:S01]  /*2da0*/  ISETP.GT.U32.AND P2, PT, R5.reuse, R166, PT ;  /* 0x000000a60500720c */ /* 0x040fe20003f44070 */
[----:B------:R-:W-:Y:S01]  /*2db0*/  @!P4 IMAD.IADD R154, R154, 0x1, -R5 ;  /* 0x000000019a9ac824 */ /* 0x000fe200078e0a05 */
[----:B------:R-:W-:Y:S01]  /*2dc0*/  ISETP.GT.U32.AND P4, PT, R5, R148, PT ;  /* 0x000000940500720c */ /* 0x000fe20003f84070 */
[----:B------:R-:W-:-:S04]  /*2dd0*/  IMAD.HI.U32 R11, R11, R41, RZ ;  /* 0x000000290b0b7227 */ /* 0x000fc800078e00ff */
[----:B------:R-:W-:Y:S01]  /*2de0*/  @!P6 IMAD.IADD R160, R160, 0x1, -R5 ;  /* 0x00000001a0a0e824 */ /* 0x000fe200078e0a05 */
[C---:B------:R-:W-:Y:S01]  /*2df0*/  ISETP.GT.U32.AND P6, PT, R5.reuse, R172, PT ;  /* 0x000000ac0500720c */ /* 0x040fe20003fc4070 */
[----:B------:R-:W-:Y:S02]  /*2e00*/  IMAD.MOV R11, RZ, RZ, -R11 ;  /* 0x000000ffff0b7224 */ /* 0x000fe400078e0a0b */
[----:B------:R-:W-:Y:S01]  /*2e10*/  @!P5 IMAD.IADD R170, R170, 0x1, -R5 ;  /* 0x00000001aaaad824 */ /* 0x000fe200078e0a05 */
[C---:B------:R-:W-:Y:S01]  /*2e20*/  ISETP.GT.U32.AND P5, PT, R5.reuse, R160, PT ;  /* 0x000000a00500720c */ /* 0x040fe20003fa4070 */
[----:B------:R-:W-:Y:S02]  /*2e30*/  IMAD R41, R8, R11, R41 ;  /* 0x0000000b08297224 */ /* 0x000fe400078e0229 */
        /* <DEDUP_REMOVED lines=8> */
[--C-:B------:R-:W-:Y:S01]  /*2ec0*/  @!P6 IMAD.IADD R172, R172, 0x1, -R5.reuse ;  /* 0x00000001acace824 */ /* 0x100fe200078e0a05 */
[----:B------:R-:W-:Y:S01]  /*2ed0*/  ISETP.GT.U32.AND P6, PT, R5, R168, PT ;  /* 0x000000a80500720c */ /* 0x000fe20003fc4070 */
[----:B------:R-:W-:-:S02]  /*2ee0*/  @!P5 IMAD.IADD R160, R160, 0x1, -R5 ;  /* 0x00000001a0a0d824 */ /* 0x000fc400078e0a05 */
[----:B------:R-:W-:Y:S01]  /*2ef0*/  @!P3 IMAD.MOV R10, RZ, RZ, -R10 ;  /* 0x000000ffff0ab224 */ /* 0x000fe200078e0a0a */
[C---:B------:R-:W-:Y:S01]  /*2f00*/  ISETP.GT.U32.AND P5, PT, R5.reuse, R172, PT ;  /* 0x000000ac0500720c */ /* 0x040fe20003fa4070 */
[--C-:B------:R-:W-:Y:S01]  /*2f10*/  @!P1 IMAD.IADD R152, R152, 0x1, -R5.reuse ;  /* 0x0000000198989824 */ /* 0x100fe200078e0a05 */
[C---:B------:R-:W-:Y:S01]  /*2f20*/  ISETP.GT.U32.AND P1, PT, R5.reuse, R164, PT ;  /* 0x000000a40500720c */ /* 0x040fe20003f24070 */
[--C-:B------:R-:W-:Y:S01]  /*2f30*/  @!P0 IMAD.IADD R158, R158, 0x1, -R5.reuse ;  /* 0x000000019e9e8824 */ /* 0x100fe200078e0a05 */
[C---:B------:R-:W-:Y:S01]  /*2f40*/  ISETP.GT.U32.AND P0, PT, R5.reuse, R170, PT ;  /* 0x000000aa0500720c */ /* 0x040fe20003f04070 */
[----:B------:R-:W-:Y:S01]  /*2f50*/  @!P2 IMAD.IADD R154, R154, 0x1, -R5 ;  /* 0x000000019a9aa824 */ /* 0x000fe200078e0a05 */
[----:B------:R-:W-:Y:S01]  /*2f60*/  ISETP.GT.U32.AND P2, PT, R5, R166, PT ;  /* 0x000000a60500720c */ /* 0x000fe20003f44070 */
[----:B------:R-:W-:Y:S01]  /*2f70*/  @!P4 IMAD.IADD R41, R41, 0x1, -R8 ;  /* 0x000000012929c824 */ /* 0x000fe200078e0a08 */
[----:B------:R-:W-:Y:S01]  /*2f80*/  ISETP.GE.AND P3, PT, R171, RZ, PT ;  /* 0x000000ffab00720c */ /* 0x000fe20003f66270 */
[----:B------:R-:W-:-:S02]  /*2f90*/  IMAD.SHL.U32 R9, R3, 0x10, RZ ;  /* 0x0000001003097824 */ /* 0x000fc400078e00ff */
[----:B------:R-:W-:Y:S01]  /*2fa0*/  IMAD.SHL.U32 R110, R3, 0x200, RZ ;  /* 0x00000200036e7824 */ /* 0x000fe200078e00ff */
[----:B------:R-:W-:Y:S01]  /*2fb0*/  ISETP.GT.U32.AND P4, PT, R8, R41, PT ;  /* 0x000000290800720c */ /* 0x000fe20003f84070 */
[--C-:B------:R-:W-:Y:S01]  /*2fc0*/  @!P5 IMAD.IADD R172, R172, 0x1, -R5.reuse ;  /* 0x00000001acacd824 */ /* 0x100fe200078e0a05 */
[----:B------:R-:W-:Y:S01]  /*2fd0*/  ISETP.GE.AND P5, PT, R177, RZ, PT ;  /* 0x000000ffb100720c */ /* 0x000fe20003fa6270 */
[--C-:B------:R-:W-:Y:S01]  /*2fe0*/  @!P1 IMAD.IADD R164, R164, 0x1, -R5.reuse ;  /* 0x00000001a4a49824 */ /* 0x100fe200078e0a05 */
[----:B------:R-:W-:Y:S01]  /*2ff0*/  ISETP.GE.AND P1, PT, R179, RZ, PT ;  /* 0x000000ffb300720c */ /* 0x000fe20003f26270 */
[--C-:B------:R-:W-:Y:S01]  /*3000*/  @!P0 IMAD.IADD R170, R170, 0x1, -R5.reuse ;  /* 0x00000001aaaa8824 */ /* 0x100fe200078e0a05 */
[----:B------:R-:W-:Y:S01]  /*3010*/  ISETP.GE.AND P0, PT, R176, RZ, PT ;  /* 0x000000ffb000720c */ /* 0x000fe20003f06270 */
[--C-:B------:R-:W-:Y:S01]  /*3020*/  @!P2 IMAD.IADD R166, R166, 0x1, -R5.reuse ;  /* 0x00000001a6a6a824 */ /* 0x100fe200078e0a05 */
[----:B------:R-:W-:Y:S01]  /*3030*/  ISETP.GE.AND P2, PT, R175, RZ, PT ;  /* 0x000000ffaf00720c */ /* 0x000fe20003f46270 */
[----:B------:R-:W-:Y:S01]  /*3040*/  @!P3 IMAD.MOV R22, RZ, RZ, -R22 ;  /* 0x000000ffff16b224 */ /* 0x000fe200078e0a16 */
[----:B------:R-:W-:Y:S01]  /*3050*/  ISETP.GE.AND P3, PT, R159, RZ, PT ;  /* 0x000000ff9f00720c */ /* 0x000fe20003f66270 */
[----:B------:R-:W-:Y:S01]  /*3060*/  @!P6 IMAD.IADD R168, R168, 0x1, -R5 ;  /* 0x00000001a8a8e824 */ /* 0x000fe200078e0a05 */
[----:B------:R-:W-:Y:S01]  /*3070*/  LOP3.LUT R3, R9, 0x70, RZ, 0xc0, !PT ;  /* 0x0000007009037812 */ /* 0x000fe200078ec0ff */
[----:B------:R-:W-:Y:S01]  /*3080*/  @!P4 IMAD.IADD R41, R41, 0x1, -R8 ;  /* 0x000000012929c824 */ /* 0x000fe200078e0a08 */
[----:B------:R-:W-:Y:S01]  /*3090*/  ISETP.GE.AND P4, PT, R173, RZ, PT ;  /* 0x000000ffad00720c */ /* 0x000fe20003f86270 */
[----:B------:R-:W-:Y:S01]  /*30a0*/  @!P5 IMAD.MOV R14, RZ, RZ, -R14 ;  /* 0x000000ffff0ed224 */ /* 0x000fe200078e0a0e */
[----:B------:R-:W-:Y:S01]  /*30b0*/  ISETP.GE.AND P5, PT, R167, RZ, PT ;  /* 0x000000ffa700720c */ /* 0x000fe20003fa6270 */
[----:B------:R-:W-:Y:S01]  /*30c0*/  @!P1 IMAD.MOV R12, RZ, RZ, -R12 ;  /* 0x000000ffff0c9224 */ /* 0x000fe200078e0a0c */
[----:B------:R-:W-:Y:S01]  /*30d0*/  ISETP.GE.AND P1, PT, R169, RZ, PT ;  /* 0x000000ffa900720c */ /* 0x000fe20003f26270 */
[----:B------:R-:W-:Y:S01]  /*30e0*/  @!P0 IMAD.MOV R16, RZ, RZ, -R16 ;  /* 0x000000ffff108224 */ /* 0x000fe200078e0a10 */
[----:B------:R-:W-:Y:S01]  /*30f0*/  ISETP.GE.AND P0, PT, R165, RZ, PT ;  /* 0x000000ffa500720c */ /* 0x000fe20003f06270 */
[----:B------:R-:W-:Y:S01]  /*3100*/  @!P2 IMAD.MOV R18, RZ, RZ, -R18 ;  /* 0x000000ffff12a224 */ /* 0x000fe200078e0a12 */
[----:B------:R-:W-:Y:S01]  /*3110*/  ISETP.GE.AND P2, PT, R163, RZ, PT ;  /* 0x000000ffa300720c */ /* 0x000fe20003f46270 */
[----:B------:R-:W-:Y:S01]  /*3120*/  IMAD.IADD R3, R3, 0x1, R4 ;  /* 0x0000000103037824 */ /* 0x000fe200078e0204 */
[----:B------:R-:W-:Y:S01]  /*3130*/  LOP3.LUT R4, R7, 0x4000, R110, 0xf8, !PT ;  /* 0x0000400007047812 */ /* 0x000fe200078ef86e */
[----:B------:R-:W-:Y:S01]  /*3140*/  IMAD.MOV.U32 R110, RZ, RZ, R34 ;  /* 0x000000ffff6e7224 */ /* 0x000fe200078e0022 */
[----:B------:R-:W1:Y:S01]  /*3150*/  LDC.64 R8, c[0x0][0x230] ;  /* 0x00008c00ff087b82 */ /* 0x000e620000000a00 */
        /* <DEDUP_REMOVED lines=11> */
[----:B------:R-:W-:-:S02]  /*3210*/  ISETP.GE.AND P3, PT, R145, RZ, PT ;  /* 0x000000ff9100720c */ /* 0x000fc40003f66270 */
[----:B------:R-:W-:Y:S01]  /*3220*/  LOP3.LUT R5, RZ, R157, RZ, 0x33, !PT ;  /* 0x0000009dff057212 */ /* 0x000fe200078e33ff */
[----:B------:R-:W-:Y:S01]  /*3230*/  @!P4 IMAD.MOV R32, RZ, RZ, -R32 ;  /* 0x000000ffff20c224 */ /* 0x000fe200078e0a20 */
[----:B------:R-:W-:Y:S01]  /*3240*/  ISETP.GE.AND P4, PT, R147, RZ, PT ;  /* 0x000000ff9300720c */ /* 0x000fe20003f86270 */
[----:B------:R-:W-:Y:S01]  /*3250*/  @!P5 IMAD.MOV R38, RZ, RZ, -R38 ;  /* 0x000000ffff26d224 */ /* 0x000fe200078e0a26 */
[----:B------:R-:W-:Y:S01]  /*3260*/  ISETP.GE.AND P5, PT, R112, RZ, PT ;  /* 0x000000ff7000720c */ /* 0x000fe20003fa6270 */
[----:B------:R-:W-:Y:S01]  /*3270*/  @!P1 IMAD.MOV R36, RZ, RZ, -R36 ;  /* 0x000000ffff249224 */ /* 0x000fe200078e0a24 */
[----:B------:R-:W-:Y:S01]  /*3280*/  ISETP.GE.AND P1, PT, R144, RZ, PT ;  /* 0x000000ff9000720c */ /* 0x000fe20003f26270 */
[----:B------:R-:W-:Y:S02]  /*3290*/  IMAD.MOV.U32 R112, RZ, RZ, R42 ;  /* 0x000000ffff707224 */ /* 0x000fe400078e002a */
[----:B------:R-:W-:Y:S01]  /*32a0*/  @!P0 IMAD.MOV R40, RZ, RZ, -R40 ;  /* 0x000000ffff288224 */ /* 0x000fe200078e0a28 */
[----:B------:R-:W-:Y:S01]  /*32b0*/  ISETP.GE.AND P0, PT, R114, RZ, PT ;  /* 0x000000ff7200720c */ /* 0x000fe20003f06270 */
[----:B------:R-:W-:-:S02]  /*32c0*/  IMAD.MOV.U32 R114, RZ, RZ, R44 ;  /* 0x000000ffff727224 */ /* 0x000fc400078e002c */
[----:B------:R-:W-:Y:S01]  /*32d0*/  @!P2 IMAD.MOV R112, RZ, RZ, -R112 ;  /* 0x000000ffff70a224 */ /* 0x000fe200078e0a70 */
[----:B------:R-:W-:Y:S01]  /*32e0*/  ISETP.GE.AND P2, PT, R143, RZ, PT ;  /* 0x000000ff8f00720c */ /* 0x000fe20003f46270 */
[----:B------:R-:W-:Y:S01]  /*32f0*/  @!P3 IMAD.MOV R46, RZ, RZ, -R46 ;  /* 0x000000ffff2eb224 */ /* 0x000fe200078e0a2e */
[----:B------:R-:W-:Y:S01]  /*3300*/  ISETP.GE.AND P3, PT, R118, RZ, PT ;  /* 0x000000ff7600720c */ /* 0x000fe20003f66270 */
[----:B------:R-:W-:Y:S01]  /*3310*/  @!P4 IMAD.MOV R114, RZ, RZ, -R114 ;  /* 0x000000ffff72c224 */ /* 0x000fe200078e0a72 */
[----:B------:R-:W-:Y:S01]  /*3320*/  ISETP.GE.AND P4, PT, R116, RZ, PT ;  /* 0x000000ff7400720c */ /* 0x000fe20003f86270 */
[----:B------:R-:W-:Y:S02]  /*3330*/  IMAD.MOV.U32 R118, RZ, RZ, R50 ;  /* 0x000000ffff767224 */ /* 0x000fe400078e0032 */
[----:B------:R-:W-:Y:S02]  /*3340*/  IMAD.MOV.U32 R116, RZ, RZ, R48 ;  /* 0x000000ffff747224 */ /* 0x000fe400078e0030 */
[----:B------:R-:W-:Y:S01]  /*3350*/  @!P5 IMAD.MOV R118, RZ, RZ, -R118 ;  /* 0x000000ffff76d224 */ /* 0x000fe200078e0a76 */
[----:B------:R-:W-:Y:S01]  /*3360*/  ISETP.GE.AND P5, PT, R120, RZ, PT ;  /* 0x000000ff7800720c */ /* 0x000fe20003fa6270 */
[----:B------:R-:W-:Y:S01]  /*3370*/  @!P1 IMAD.MOV R116, RZ, RZ, -R116 ;  /* 0x000000ffff749224 */ /* 0x000fe200078e0a74 */
[----:B------:R-:W-:Y:S01]  /*3380*/  ISETP.GE.AND P1, PT, R142, RZ, PT ;  /* 0x000000ff8e00720c */ /* 0x000fe20003f26270 */
[----:B------:R-:W-:-:S02]  /*3390*/  IMAD.MOV.U32 R120, RZ, RZ, R54 ;  /* 0x000000ffff787224 */ /* 0x000fc400078e0036 */
[----:B------:R-:W-:Y:S01]  /*33a0*/  @!P0 IMAD.MOV R52, RZ, RZ, -R52 ;  /* 0x000000ffff348224 */ /* 0x000fe200078e0a34 */
[----:B------:R-:W-:Y:S01]  /*33b0*/  ISETP.GE.AND P0, PT, R122, RZ, PT ;  /* 0x000000ff7a00720c */ /* 0x000fe20003f06270 */
[----:B------:R-:W-:Y:S02]  /*33c0*/  IMAD.MOV.U32 R122, RZ, RZ, R56 ;  /* 0x000000ffff7a7224 */ /* 0x000fe400078e0038 */
        /* <DEDUP_REMOVED lines=14> */
[----:B------:R-:W-:Y:S01]  /*34b0*/  @!P2 IMAD.MOV R66, RZ, RZ, -R66 ;  /* 0x000000ffff42a224 */ /* 0x000fe200078e0a42 */
[----:B------:R-:W-:Y:S01]  /*34c0*/  ISETP.GE.AND P2, PT, R134, RZ, PT ;  /* 0x000000ff8600720c */ /* 0x000fe20003f46270 */
[----:B------:R-:W-:Y:S01]  /*34d0*/  @!P0 IMAD.MOV R130, RZ, RZ, -R130 ;  /* 0x000000ffff828224 */ /* 0x000fe200078e0a82 */
[----:B------:R-:W-:Y:S01]  /*34e0*/  ISETP.GE.AND P0, PT, R132, RZ, PT ;  /* 0x000000ff8400720c */ /* 0x000fe20003f06270 */
[----:B------:R-:W-:-:S02]  /*34f0*/  IMAD.MOV.U32 R132, RZ, RZ, R68 ;  /* 0x000000ffff847224 */ /* 0x000fc400078e0044 */
[----:B------:R-:W-:Y:S02]  /*3500*/  IMAD.MOV.U32 R134, RZ, RZ, R70 ;  /* 0x000000ffff867224 */ /* 0x000fe400078e0046 */
[----:B------:R-:W-:Y:S01]  /*3510*/  @!P4 IMAD.MOV R132, RZ, RZ, -R132 ;  /* 0x000000ffff84c224 */ /* 0x000fe200078e0a84 */
[----:B------:R-:W-:Y:S01]  /*3520*/  ISETP.GE.AND P4, PT, R136, RZ, PT ;  /* 0x000000ff8800720c */ /* 0x000fe20003f86270 */
[----:B------:R-:W-:Y:S01]  /*3530*/  @!P3 IMAD.MOV R134, RZ, RZ, -R134 ;  /* 0x000000ffff86b224 */ /* 0x000fe200078e0a86 */
[----:B------:R-:W-:Y:S01]  /*3540*/  ISETP.GE.AND P3, PT, R138, RZ, PT ;  /* 0x000000ff8a00720c */ /* 0x000fe20003f66270 */
[----:B------:R-:W-:Y:S02]  /*3550*/  IMAD.MOV.U32 R136, RZ, RZ, R72 ;  /* 0x000000ffff887224 */ /* 0x000fe400078e0048 */
[----:B------:R-:W-:Y:S02]  /*3560*/  IMAD.MOV.U32 R138, RZ, RZ, R74 ;  /* 0x000000ffff8a7224 */ /* 0x000fe400078e004a */
        /* <DEDUP_REMOVED lines=20> */
[----:B------:R-:W-:-:S03]  /*36b0*/  ISETP.GE.AND P2, PT, R123, RZ, PT ;  /* 0x000000ff7b00720c */ /* 0x000fc60003f46270 */
        /* <DEDUP_REMOVED lines=37> */
[----:B------:R-:W-:Y:S01]  /*3910*/  ISETP.NE.AND P0, PT, R157, RZ, PT ;  /* 0x000000ff9d00720c */ /* 0x000fe20003f05270 */
[----:B------:R-:W-:Y:S02]  /*3920*/  @!P4 IMAD.MOV R166, RZ, RZ, -R166 ;  /* 0x000000ffffa6c224 */ /* 0x000fe400078e0aa6 */
[----:B------:R-:W-:Y:S01]  /*3930*/  @!P3 IMAD.MOV R168, RZ, RZ, -R168 ;  /* 0x000000ffffa8b224 */ /* 0x000fe200078e0aa8 */
[C---:B------:R-:W-:Y:S01]  /*3940*/  SEL R58, R5.reuse, R38, !P0 ;  /* 0x00000026053a7207 */ /* 0x040fe20004000000 */
[----:B------:R-:W-:Y:S01]  /*3950*/  @!P1 IMAD.MOV R170, RZ, RZ, -R170 ;  /* 0x000000ffffaa9224 */ /* 0x000fe200078e0aaa */
[----:B------:R-:W-:Y:S01]  /*3960*/  SEL R38, R5, R154, !P0 ;  /* 0x0000009a05267207 */ /* 0x000fe20004000000 */
[----:B------:R-:W-:Y:S02]  /*3970*/  @!P5 IMAD.MOV R174, RZ, RZ, -R174 ;  /* 0x000000ffffaed224 */ /* 0x000fe400078e0aae */
[----:B------:R-:W-:-:S02]  /*3980*/  @!P2 IMAD.MOV R172, RZ, RZ, -R172 ;  /* 0x000000ffffaca224 */ /* 0x000fc400078e0aac */
[----:B-1----:R-:W-:Y:S01]  /*3990*/  VIADD R154, R8, 0x3f ;  /* 0x0000003f089a7836 */ /* 0x002fe20000000000 */
[C---:B------:R-:W-:Y:S02]  /*39a0*/  SEL R83, R5.reuse, R84, !P0 ;  /* 0x0000005405537207 */ /* 0x040fe40004000000 */
[C---:B------:R-:W-:Y:S02]  /*39b0*/  SEL R34, R5.reuse, R10, !P0 ;  /* 0x0000000a05227207 */ /* 0x040fe40004000000 */
[C---:B------:R-:W-:Y:S02]  /*39c0*/  SEL R35, R5.reuse, R12, !P0 ;  /* 0x0000000c05237207 */ /* 0x040fe40004000000 */
[C---:B------:R-:W-:Y:S02]  /*39d0*/  SEL R44, R5.reuse, R18, !P0 ;  /* 0x00000012052c7207 */ /* 0x040fe40004000000 */
[C---:B------:R-:W-:Y:S02]  /*39e0*/  SEL R51, R5.reuse, R28, !P0 ;  /* 0x0000001c05337207 */ /* 0x040fe40004000000 */
[----:B------:R-:W-:-:S02]  /*39f0*/  SEL R54, R5, R30, !P0 ;  /* 0x0000001e05367207 */ /* 0x000fc40004000000 */
        /* <DEDUP_REMOVED lines=9> */
[C---:B------:R-:W-:Y:S01]  /*3a90*/  SEL R45, R5.reuse, R20, !P0 ;  /* 0x00000014052d7207 */ /* 0x040fe20004000000 */
[----:B------:R-:W1:Y:S01]  /*3aa0*/  LDC.64 R16, c[0x0][0x238] ;  /* 0x00008e00ff107b82 */ /* 0x000e620000000a00 */
        /* <DEDUP_REMOVED lines=45> */
[----:B------:R-:W-:Y:S02]  /*3d80*/  SEL R10, R5, R174, !P0 ;  /* 0x000000ae050a7207 */ /* 0x000fe40004000000 */
[----:B------:R-:W-:Y:S02]  /*3d90*/  ISETP.GT.AND P0, PT, R154, 0x3f, PT ;  /* 0x0000003f9a00780c */ /* 0x000fe40003f04270 */
[C---:B------:R-:W-:Y:S02]  /*3da0*/  LOP3.LUT R206, R0.reuse, 0x22, RZ, 0xfc, !PT ;  /* 0x0000002200ce7812 */ /* 0x040fe400078efcff */
[----:B------:R-:W-:Y:S02]  /*3db0*/  SEL R27, RZ, 0x4, !P0 ;  /* 0x00000004ff1b7807 */ /* 0x000fe40004000000 */
[----:B------:R-:W-:-:S02]  /*3dc0*/  LOP3.LUT R208, R0, 0x2, RZ, 0xfc, !PT ;  /* 0x0000000200d07812 */ /* 0x000fc400078efcff */
[-C--:B------:R-:W-:Y:S02]  /*3dd0*/  ISETP.GE.AND P0, PT, R206, R8.reuse, PT ;  /* 0x00000008ce00720c */ /* 0x080fe40003f06270 */
[C---:B------:R-:W-:Y:S02]  /*3de0*/  LOP3.LUT R200, R0.reuse, 0xa, RZ, 0xfc, !PT ;  /* 0x0000000a00c87812 */ /* 0x040fe400078efcff */
[C---:B------:R-:W-:Y:S02]  /*3df0*/  ISETP.GE.AND P1, PT, R0.reuse, R8, PT ;  /* 0x000000080000720c */ /* 0x040fe40003f26270 */
[C---:B------:R-:W-:Y:S02]  /*3e00*/  LOP3.LUT R207, R0.reuse, 0x20, RZ, 0xfc, !PT ;  /* 0x0000002000cf7812 */ /* 0x040fe400078efcff */
[C---:B------:R-:W-:Y:S02]  /*3e10*/  LOP3.LUT R205, R0.reuse, 0x4, RZ, 0xfc, !PT ;  /* 0x0000000400cd7812 */ /* 0x040fe400078efcff */
[----:B------:R-:W-:-:S02]  /*3e20*/  LOP3.LUT R204, R0, 0x6, RZ, 0xfc, !PT ;  /* 0x0000000600cc7812 */ /* 0x000fc400078efcff */
[----:B------:R-:W-:Y:S02]  /*3e30*/  LOP3.LUT R203, R0, 0x24, RZ, 0xfc, !PT ;  /* 0x0000002400cb7812 */ /* 0x000fe400078efcff */
[-C--:B------:R-:W-:Y:S02]  /*3e40*/  ISETP.GE.AND P2, PT, R208, R8.reuse, PT ;  /* 0x00000008d000720c */ /* 0x080fe40003f46270 */
[----:B------:R-:W-:Y:S02]  /*3e50*/  SEL R66, R27, RZ, !P0 ;  /* 0x000000ff1b427207 */ /* 0x000fe40004000000 */
[----:B------:R-:W-:Y:S02]  /*3e60*/  LOP3.LUT R202, R0, 0x26, RZ, 0xfc, !PT ;  /* 0x0000002600ca7812 */ /* 0x000fe400078efcff */
[----:B------:R-:W-:Y:S02]  /*3e70*/  ISETP.GE.AND P0, PT, R200, R8, PT ;  /* 0x00000008c800720c */ /* 0x000fe40003f06270 */
[----:B------:R-:W-:-:S02]  /*3e80*/  LOP3.LUT R194, R0, 0x2e, RZ, 0xfc, !PT ;  /* 0x0000002e00c27812 */ /* 0x000fc400078efcff */
[----:B------:R-:W-:Y:S02]  /*3e90*/  SEL R15, R27, RZ, !P1 ;  /* 0x000000ff1b0f7207 */ /* 0x000fe40004800000 */
[-C--:B------:R-:W-:Y:S02]  /*3ea0*/  ISETP.GE.AND P6, PT, R207, R8.reuse, PT ;  /* 0x00000008cf00720c */ /* 0x080fe40003fc6270 */
[-C--:B------:R-:W-:Y:S02]  /*3eb0*/  ISETP.GE.AND P5, PT, R205, R8.reuse, PT ;  /* 0x00000008cd00720c */ /* 0x080fe40003fa6270 */
[-C--:B------:R-:W-:Y:S02]  /*3ec0*/  ISETP.GE.AND P4, PT, R204, R8.reuse, PT ;  /* 0x00000008cc00720c */ /* 0x080fe40003f86270 */
[----:B------:R-:W-:Y:S02]  /*3ed0*/  ISETP.GE.AND P1, PT, R203, R8, PT ;  /* 0x00000008cb00720c */ /* 0x000fe40003f26270 */
[----:B------:R-:W-:-:S02]  /*3ee0*/  SEL R96, R27, RZ, !P2 ;  /* 0x000000ff1b607207 */ /* 0x000fc40005000000 */
[C---:B------:R-:W-:Y:S02]  /*3ef0*/  LOP3.LUT R201, R0.reuse, 0x8, RZ, 0xfc, !PT ;  /* 0x0000000800c97812 */ /* 0x040fe400078efcff */
[C---:B------:R-:W-:Y:S02]  /*3f00*/  LOP3.LUT R199, R0.reuse, 0x28, RZ, 0xfc, !PT ;  /* 0x0000002800c77812 */ /* 0x040fe400078efcff */
[C---:B------:R-:W-:Y:S02]  /*3f10*/  LOP3.LUT R198, R0.reuse, 0x2a, RZ, 0xfc, !PT ;  /* 0x0000002a00c67812 */ /* 0x040fe400078efcff */
[----:B------:R-:W-:Y:S02]  /*3f20*/  LOP3.LUT R197, R0, 0xc, RZ, 0xfc, !PT ;  /* 0x0000000c00c57812 */ /* 0x000fe400078efcff */
[----:B------:R-:W-:Y:S02]  /*3f30*/  ISETP.GE.AND P2, PT, R202, R8, PT ;  /* 0x00000008ca00720c */ /* 0x000fe40003f46270 */
[----:B------:R-:W-:-:S02]  /*3f40*/  SEL R247, R27, RZ, !P0 ;  /* 0x000000ff1bf77207 */ /* 0x000fc40004000000 */
[----:B------:R-:W-:Y:S02]  /*3f50*/  LOP3.LUT R196, R0, 0xe, RZ, 0xfc, !PT ;  /* 0x0000000e00c47812 */ /* 0x000fe400078efcff */
[----:B------:R-:W-:Y:S02]  /*3f60*/  ISETP.GE.AND P0, PT, R194, R8, PT ;  /* 0x00000008c200720c */ /* 0x000fe40003f06270 */
[----:B------:R-:W-:Y:S02]  /*3f70*/  LOP3.LUT R188, R0, 0x16, RZ, 0xfc, !PT ;  /* 0x0000001600bc7812 */ /* 0x000fe400078efcff */
[C---:B------:R-:W-:Y:S02]  /*3f80*/  SEL R67, R27.reuse, RZ, !P6 ;  /* 0x000000ff1b437207 */ /* 0x040fe40007000000 */
[C---:B------:R-:W-:Y:S02]  /*3f90*/  SEL R19, R27.reuse, RZ, !P5 ;  /* 0x000000ff1b137207 */ /* 0x040fe40006800000 */
[----:B------:R-:W-:-:S02]  /*3fa0*/  SEL R250, R27, RZ, !P4 ;  /* 0x000000ff1bfa7207 */ /* 0x000fc40006000000 */
        /* <DEDUP_REMOVED lines=11> */
[----:B------:R-:W-:Y:S01]  /*4060*/  SEL R246, R27, RZ, !P0 ;  /* 0x000000ff1bf67207 */ /* 0x000fe20004000000 */
[----:B------:R-:W-:Y:S01]  /*4070*/  UIADD3 UR4, UR4, -0x40, URZ ;  /* 0xffffffc004047890 */ /* 0x000fe2000fffe03f */
[----:B------:R-:W-:-:S02]  /*4080*/  LOP3.LUT R190, R0, 0x32, RZ, 0xfc, !PT ;  /* 0x0000003200be7812 */ /* 0x000fc400078efcff */
[-C--:B------:R-:W-:Y:S02]  /*4090*/  ISETP.GE.AND P0, PT, R188, R8.reuse, PT ;  /* 0x00000008bc00720c */ /* 0x080fe40003f06270 */
[----:B------:R-:W-:Y:S02]  /*40a0*/  LOP3.LUT R182, R0, 0x3a, RZ, 0xfc, !PT ;  /* 0x0000003a00b67812 */ /* 0x000fe400078efcff */
[----:B------:R-:W-:Y:S02]  /*40b0*/  ISETP.GE.AND P3, PT, R178, R8, PT ;  /* 0x00000008b200720c */ /* 0x000fe40003f66270 */
        /* <DEDUP_REMOVED lines=17> */
[C---:B------:R-:W-:Y:S02]  /*41d0*/  SEL R5, R27.reuse, RZ, !P3 ;  /* 0x000000ff1b057207 */ /* 0x040fe40005800000 */
[C---:B------:R-:W-:Y:S02]  /*41e0*/  SEL R245, R27.reuse, RZ, !P6 ;  /* 0x000000ff1bf57207 */ /* 0x040fe40007000000 */
[C---:B------:R-:W-:Y:S02]  /*41f0*/  SEL R22, R27.reuse, RZ, !P5 ;  /* 0x000000ff1b167207 */ /* 0x040fe40006800000 */
[----:B------:R-:W-:-:S02]  /*4200*/  SEL R241, R27, RZ, !P4 ;  /* 0x000000ff1bf17207 */ /* 0x000fc40006000000 */
[----:B------:R-:W-:Y:S02]  /*4210*/  SEL R242, R27, RZ, !P1 ;  /* 0x000000ff1bf27207 */ /* 0x000fe40004800000 */
[----:B------:R-:W-:Y:S02]  /*4220*/  ISETP.GE.AND P3, PT, R178, UR4, PT ;  /* 0x00000004b2007c0c */ /* 0x000fe4000bf66270 */
[-C--:B------:R-:W-:Y:S02]  /*4230*/  ISETP.GE.AND P6, PT, R189, R8.reuse, PT ;  /* 0x00000008bd00720c */ /* 0x080fe40003fc6270 */
[-C--:B------:R-:W-:Y:S02]  /*4240*/  ISETP.GE.AND P5, PT, R187, R8.reuse, PT ;  /* 0x00000008bb00720c */ /* 0x080fe40003fa6270 */
[-C--:B------:R-:W-:Y:S02]  /*4250*/  ISETP.GE.AND P4, PT, R186, R8.reuse, PT ;  /* 0x00000008ba00720c */ /* 0x080fe40003f86270 */
[----:B------:R-:W-:-:S02]  /*4260*/  ISETP.GE.AND P1, PT, R185, R8, PT ;  /* 0x00000008b900720c */ /* 0x000fc40003f26270 */
[----:B------:R-:W-:Y:S02]  /*4270*/  SEL R243, R27, RZ, !P2 ;  /* 0x000000ff1bf37207 */ /* 0x000fe40005000000 */
[C---:B------:R-:W-:Y:S02]  /*4280*/  LOP3.LUT R183, R0.reuse, 0x38, RZ, 0xfc, !PT ;  /* 0x0000003800b77812 */ /* 0x040fe400078efcff */
[C---:B------:R-:W-:Y:S02]  /*4290*/  LOP3.LUT R181, R0.reuse, 0x1c, RZ, 0xfc, !PT ;  /* 0x0000001c00b57812 */ /* 0x040fe400078efcff */
[C---:B------:R-:W-:Y:S02]  /*42a0*/  LOP3.LUT R180, R0.reuse, 0x1e, RZ, 0xfc, !PT ;  /* 0x0000001e00b47812 */ /* 0x040fe400078efcff */
[----:B------:R-:W-:Y:S02]  /*42b0*/  LOP3.LUT R179, R0, 0x3c, RZ, 0xfc, !PT ;  /* 0x0000003c00b37812 */ /* 0x000fe400078efcff */
[----:B------:R-:W-:-:S02]  /*42c0*/  ISETP.GE.AND P2, PT, R184, R8, PT ;  /* 0x00000008b800720c */ /* 0x000fc40003f46270 */
[----:B------:R-:W-:Y:S02]  /*42d0*/  SEL R237, R27, RZ, !P0 ;  /* 0x000000ff1bed7207 */ /* 0x000fe40004000000 */
[----:B--2---:R-:W-:Y:S02]  /*42e0*/  LOP3.LUT R157, R0, 0x3e, RZ, 0xfc, !PT ;  /* 0x0000003e009d7812 */ /* 0x004fe400078efcff */
[----:B------:R-:W-:Y:S02]  /*42f0*/  ISETP.NE.U32.AND P0, PT, R5, RZ, PT ;  /* 0x000000ff0500720c */ /* 0x000fe40003f05070 */
[----:B------:R-:W-:Y:S02]  /*4300*/  SEL R5, RZ, 0x4, P3 ;  /* 0x00000004ff057807 */ /* 0x000fe40001800000 */
[C---:B------:R-:W-:Y:S02]  /*4310*/  SEL R23, R27.reuse, RZ, !P6 ;  /* 0x000000ff1b177207 */ /* 0x040fe40007000000 */
[----:B------:R-:W-:-:S02]  /*4320*/  SEL R239, R27, RZ, !P5 ;  /* 0x000000ff1bef7207 */ /* 0x000fc40006800000 */
[C---:B------:R-:W-:Y:S02]  /*4330*/  SEL R240, R27.reuse, RZ, !P4 ;  /* 0x000000ff1bf07207 */ /* 0x040fe40006000000 */
[----:B------:R-:W-:Y:S02]  /*4340*/  SEL R24, R27, RZ, !P1 ;  /* 0x000000ff1b187207 */ /* 0x000fe40004800000 */
[----:B------:R-:W-:Y:S02]  /*4350*/  ISETP.GT.AND P3, PT, R154, 0x7f, PT ;  /* 0x0000007f9a00780c */ /* 0x000fe40003f64270 */
[-C--:B------:R-:W-:Y:S02]  /*4360*/  ISETP.GE.AND P6, PT, R183, R8.reuse, PT ;  /* 0x00000008b700720c */ /* 0x080fe40003fc6270 */
[-C--:B------:R-:W-:Y:S02]  /*4370*/  ISETP.GE.AND P5, PT, R181, R8.reuse, PT ;  /* 0x00000008b500720c */ /* 0x080fe40003fa6270 */
[----:B------:R-:W-:-:S02]  /*4380*/  ISETP.GE.AND P4, PT, R180, R8, PT ;  /* 0x00000008b400720c */ /* 0x000fc40003f86270 */
[-C--:B------:R-:W-:Y:S02]  /*4390*/  ISETP.GE.AND P1, PT, R179, R8.reuse, PT ;  /* 0x00000008b300720c */ /* 0x080fe40003f26270 */
[----:B------:R-:W-:Y:S02]  /*43a0*/  SEL R235, R27, RZ, !P2 ;  /* 0x000000ff1beb7207 */ /* 0x000fe40005000000 */
[----:B------:R-:W-:Y:S02]  /*43b0*/  ISETP.GE.AND P2, PT, R157, R8, PT ;  /* 0x000000089d00720c */ /* 0x000fe40003f46270 */
[----:B------:R-:W-:Y:S02]  /*43c0*/  SEL R8, R5, RZ, P3 ;  /* 0x000000ff05087207 */ /* 0x000fe40001800000 */
[C---:B------:R-:W-:Y:S02]  /*43d0*/  SEL R236, R27.reuse, RZ, !P6 ;  /* 0x000000ff1bec7207 */ /* 0x040fe40007000000 */
[----:B------:R-:W-:-:S02]  /*43e0*/  SEL R5, R27, RZ, !P5 ;  /* 0x000000ff1b057207 */ /* 0x000fc40006800000 */
[C---:B------:R-:W-:Y:S02]  /*43f0*/  SEL R25, R27.reuse, RZ, !P4 ;  /* 0x000000ff1b197207 */ /* 0x040fe40006000000 */
[C---:B------:R-:W-:Y:S02]  /*4400*/  SEL R26, R27.reuse, RZ, !P1 ;  /* 0x000000ff1b1a7207 */ /* 0x040fe40004800000 */
[----:B------:R-:W-:Y:S02]  /*4410*/  SEL R27, R27, RZ, !P2 ;  /* 0x000000ff1b1b7207 */ /* 0x000fe40005000000 */
[----:B---3--:R-:W-:Y:S02]  /*4420*/  ISETP.GE.AND P2, PT, R2, RZ, PT ;  /* 0x000000ff0200720c */ /* 0x008fe40003f46270 */
[----:B------:R-:W-:Y:S01]  /*4430*/  ISETP.NE.AND P1, PT, R156, RZ, PT ;  /* 0x000000ff9c00720c */ /* 0x000fe20003f25270 */
[----:B-1----:R-:W-:Y:S02]  /*4440*/  IMAD R14, R178, R17, RZ ;  /* 0x00000011b20e7224 */ /* 0x002fe400078e02ff */
[----:B------:R-:W-:-:S02]  /*4450*/  IMAD R153, R34, UR7, RZ ;  /* 0x0000000722997c24 */ /* 0x000fc4000f8e02ff */
[----:B------:R-:W-:Y:S01]  /*4460*/  IMAD R109, R35, UR7, RZ ;  /* 0x00000007236d7c24 */ /* 0x000fe2000f8e02ff */
[----:B------:R-:W-:Y:S01]  /*4470*/  LEA R124, P5, R14, UR8, 0x2 ;  /* 0x000000080e7c7c11 */ /* 0x000fe2000f8a10ff */
[----:B------:R-:W-:Y:S01]  /*4480*/  IMAD R97, R30, UR7, RZ ;  /* 0x000000071e617c24 */ /* 0x000fe2000f8e02ff */
[----:B------:R-:W-:Y:S01]  /*4490*/  ISETP.NE.U32.AND P4, PT, R8, RZ, PT ;  /* 0x000000ff0800720c */ /* 0x000fe20003f85070 */
[----:B------:R-:W-:Y:S01]  /*44a0*/  IMAD R211, R43, UR7, RZ ;  /* 0x000000072bd37c24 */ /* 0x000fe2000f8e02ff */
[----:B------:R-:W-:Y:S01]  /*44b0*/  LEA.HI.X.SX32 R8, R14, UR9, 0x2, P5 ;  /* 0x000000090e087c11 */ /* 0x000fe2000a8f16ff */
[----:B------:R-:W-:Y:S01]  /*44c0*/  @!P2 IMAD.MOV R41, RZ, RZ, -R41 ;  /* 0x000000ffff29a224 */ /* 0x000fe200078e0a29 */
[----:B------:R-:W-:Y:S01]  /*44d0*/  LEA R30, P5, R153, R124, 0x2 ;  /* 0x0000007c991e7211 */ /* 0x000fe200078a10ff */
[----:B------:R-:W-:Y:S01]  /*44e0*/  IMAD R139, R44, UR7, RZ ;  /* 0x000000072c8b7c24 */ /* 0x000fe2000f8e02ff */
[----:B------:R-:W-:Y:S02]  /*44f0*/  @!P1 LOP3.LUT R41, RZ, R156, RZ, 0x33, !PT ;  /* 0x0000009cff299212 */ /* 0x000fe400078e33ff */
[----:B------:R-:W-:Y:S01]  /*4500*/  LEA R160, P1, R109, R124, 0x2 ;  /* 0x0000007c6da07211 */ /* 0x000fe200078210ff */
[----:B------:R-:W-:Y:S01]  /*4510*/  IMAD R101, R31, UR7, RZ ;  /* 0x000000071f657c24 */ /* 0x000fe2000f8e02ff */
[----:B------:R-:W-:Y:S01]  /*4520*/  STL [R1+0x370], R17 ;  /* 0x0003701101007387 */ /* 0x000fe20000100800 */
[----:B------:R-:W-:Y:S01]  /*4530*/  IMAD R91, R42, UR7, RZ ;  /* 0x000000072a5b7c24 */ /* 0x000fe2000f8e02ff */
[-C--:B------:R-:W-:Y:S01]  /*4540*/  LEA.HI.X.SX32 R31, R153, R8.reuse, 0x2, P5 ;  /* 0x00000008991f7211 */ /* 0x080fe200028f16ff */
[----:B------:R-:W-:Y:S01]  /*4550*/  IMAD R93, R48, UR7, RZ ;  /* 0x00000007305d7c24 */ /* 0x000fe2000f8e02ff */
[----:B------:R-:W-:Y:S01]  /*4560*/  LEA.HI.X.SX32 R161, R109, R8, 0x2, P1 ;  /* 0x000000086da17211 */ /* 0x000fe200008f16ff */
[----:B------:R-:W-:Y:S01]  /*4570*/  STL [R1+0x364], R14 ;  /* 0x0003640e01007387 */ /* 0x000fe20000100800 */
[----:B------:R-:W-:Y:S01]  /*4580*/  IMAD R210, R49, UR7, RZ ;  /* 0x0000000731d27c24 */ /* 0x000fe2000f8e02ff */
[----:B------:R-:W-:-:S02]  /*4590*/  LEA R152, P5, R211, R124, 0x2 ;  /* 0x0000007cd3987211 */ /* 0x000fc400078a10ff */
[-C--:B------:R-:W-:Y:S01]  /*45a0*/  LEA R108, P1, R139, R124.reuse, 0x2 ;  /* 0x0000007c8b6c7211 */ /* 0x080fe200078210ff */
[----:B------:R-:W-:Y:S01]  /*45b0*/  STL [R1+0x368], R2 ;  /* 0x0003680201007387 */ /* 0x000fe20000100800 */
[----:B------:R-:W-:Y:S01]  /*45c0*/  IMAD R121, R45, UR7, RZ ;  /* 0x000000072d797c24 */ /* 0x000fe2000f8e02ff */
[----:B------:R-:W-:Y:S02]  /*45d0*/  LEA R158, P2, R91, R124, 0x2 ;  /* 0x0000007c5b9e7211 */ /* 0x000fe400078410ff */
[----:B------:R1:W-:Y:S01]  /*45e0*/  STL [R1+0x348], R153 ;  /* 0x0003489901007387 */ /* 0x0003e20000100800 */
[----:B------:R-:W-:-:S03]  /*45f0*/  IMAD R145, R64, UR7, RZ ;  /* 0x0000000740917c24 */ /* 0x000fc6000f8e02ff */
[----:B------:R2:W-:Y:S01]  /*4600*/  STL [R1+0x344], R109 ;  /* 0x0003446d01007387 */ /* 0x0005e20000100800 */
[----:B------:R-:W-:Y:S02]  /*4610*/  IMAD R123, R51, UR7, RZ ;  /* 0x00000007337b7c24 */ /* 0x000fe4000f8e02ff */
[----:B------:R-:W-:Y:S01]  /*4620*/  IMAD R209, R54, UR7, RZ ;  /* 0x0000000736d17c24 */ /* 0x000fe2000f8e02ff */
[----:B------:R-:W-:Y:S01]  /*4630*/  STL [R1+0x340], R91 ;  /* 0x0003405b01007387 */ /* 0x000fe20000100800 */
[----:B-1----:R-:W-:Y:S02]  /*4640*/  LEA.HI.X.SX32 R153, R211, R8, 0x2, P5 ;  /* 0x00000008d3997211 */ /* 0x002fe400028f16ff */
[----:B------:R-:W-:Y:S02]  /*4650*/  LEA R64, P5, R93, R124, 0x2 ;  /* 0x0000007c5d407211 */ /* 0x000fe400078a10ff */
[----:B--2---:R-:W-:Y:S02]  /*4660*/  LEA.HI.X.SX32 R109, R139, R8, 0x2, P1 ;  /* 0x000000088b6d7211 */ /* 0x004fe400008f16ff */
[----:B------:R-:W-:Y:S01]  /*4670*/  LEA R138, P1, R210, R124, 0x2 ;  /* 0x0000007cd28a7211 */ /* 0x000fe200078210ff */
[----:B------:R-:W-:Y:S01]  /*4680*/  STL [R1+0x33c], R211 ;  /* 0x00033cd301007387 */ /* 0x000fe20000100800 */
[----:B------:R-:W-:Y:S01]  /*4690*/  IMAD R99, R65, UR7, RZ ;  /* 0x0000000741637c24 */ /* 0x000fe2000f8e02ff */
[----:B------:R-:W-:Y:S01]  /*46a0*/  LEA.HI.X.SX32 R159, R91, R8, 0x2, P2 ;  /* 0x000000085b9f7211 */ /* 0x000fe200010f16ff */
[----:B------:R-:W-:Y:S01]  /*46b0*/  IMAD R151, R50, UR7, RZ ;  /* 0x0000000732977c24 */ /* 0x000fe2000f8e02ff */
[----:B------:R1:W-:Y:S01]  /*46c0*/  STL [R1+0x338], R139 ;  /* 0x0003388b01007387 */ /* 0x0003e20000100800 */
[----:B------:R-:W-:Y:S01]  /*46d0*/  IMAD R147, R60, UR7, RZ ;  /* 0x000000073c937c24 */ /* 0x000fe2000f8e02ff */
[----:B------:R-:W-:Y:S01]  /*46e0*/  LEA R90, P2, R121, R124, 0x2 ;  /* 0x0000007c795a7211 */ /* 0x000fe200078410ff */
[----:B------:R-:W-:Y:S01]  /*46f0*/  IMAD R149, R56, UR7, RZ ;  /* 0x0000000738957c24 */ /* 0x000fe2000f8e02ff */
[----:B------:R-:W-:Y:S01]  /*4700*/  LEA.HI.X.SX32 R65, R93, R8, 0x2, P5 ;  /* 0x000000085d417211 */ /* 0x000fe200028f16ff */
[----:B------:R-:W-:Y:S01]  /*4710*/  IMAD R117, R57, UR7, RZ ;  /* 0x0000000739757c24 */ /* 0x000fe2000f8e02ff */
[----:B------:R-:W-:Y:S01]  /*4720*/  LEA R92, P5, R123, R124, 0x2 ;  /* 0x0000007c7b5c7211 */ /* 0x000fe200078a10ff */
[----:B------:R-:W-:Y:S01]  /*4730*/  STL [R1+0x334], R121 ;  /* 0x0003347901007387 */ /* 0x000fe20000100800 */
[----:B-1----:R-:W-:-:S02]  /*4740*/  LEA.HI.X.SX32 R139, R210, R8, 0x2, P1 ;  /* 0x00000008d28b7211 */ /* 0x002fc400008f16ff */
[----:B------:R-:W-:Y:S01]  /*4750*/  LEA R60, P1, R209, R124, 0x2 ;  /* 0x0000007cd13c7211 */ /* 0x000fe200078210ff */
[----:B------:R1:W-:Y:S01]  /*4760*/  STL [R1+0x330], R93 ;  /* 0x0003305d01007387 */ /* 0x0003e20000100800 */
[----:B------:R-:W-:Y:S01]  /*4770*/  IMAD R115, R61, UR7, RZ ;  /* 0x000000073d737c24 */ /* 0x000fe2000f8e02ff */
[----:B------:R-:W-:Y:S01]  /*4780*/  LEA.HI.X.SX32 R91, R121, R8, 0x2, P2 ;  /* 0x00000008795b7211 */ /* 0x000fe200010f16ff */
[----:B------:R-:W-:Y:S01]  /*4790*/  IMAD R177, R55, UR7, RZ ;  /* 0x0000000737b17c24 */ /* 0x000fe2000f8e02ff */
[----:B------:R-:W-:Y:S01]  /*47a0*/  LEA R120, P2, R151, R124, 0x2 ;  /* 0x0000007c97787211 */ /* 0x000fe200078410ff */
[----:B------:R-:W-:Y:S01]  /*47b0*/  IMAD R119, R86, UR7, RZ ;  /* 0x0000000756777c24 */ /* 0x000fe2000f8e02ff */
[----:B------:R-:W-:Y:S01]  /*47c0*/  LEA.HI.X.SX32 R61, R209, R8, 0x2, P1 ;  /* 0x00000008d13d7211 */ /* 0x000fe200008f16ff */
[----:B------:R-:W-:Y:S01]  /*47d0*/  IMAD R175, R59, UR7, RZ ;  /* 0x000000073baf7c24 */ /* 0x000fe2000f8e02ff */
[----:B------:R-:W-:Y:S02]  /*47e0*/  LEA R86, P1, R117, R124, 0x2 ;  /* 0x0000007c75567211 */ /* 0x000fe400078210ff */
[----:B-1----:R-:W-:Y:S01]  /*47f0*/  LEA.HI.X.SX32 R93, R123, R8, 0x2, P5 ;  /* 0x000000087b5d7211 */ /* 0x002fe200028f16ff */
[----:B------:R-:W-:Y:S01]  /*4800*/  STL [R1+0x32c], R210 ;  /* 0x00032cd201007387 */ /* 0x000fe20000100800 */
[----:B------:R-:W-:Y:S01]  /*4810*/  LEA R122, P5, R149, R124, 0x2 ;  /* 0x0000007c957a7211 */ /* 0x000fe200078a10ff */
[----:B------:R-:W-:Y:S01]  /*4820*/  IMAD R89, R87, UR7, RZ ;  /* 0x0000000757597c24 */ /* 0x000fe2000f8e02ff */
[----:B------:R-:W-:Y:S01]  /*4830*/  LEA.HI.X.SX32 R121, R151, R8, 0x2, P2 ;  /* 0x0000000897797211 */ /* 0x000fe200010f16ff */
[----:B------:R1:W-:Y:S01]  /*4840*/  STL [R1+0x328], R151 ;  /* 0x0003289701007387 */ /* 0x0003e20000100800 */
[----:B------:R-:W-:Y:S01]  /*4850*/  IMAD R176, R58, UR7, RZ ;  /* 0x000000073ab07c24 */ /* 0x000fe2000f8e02ff */
[----:B------:R-:W-:-:S02]  /*4860*/  LEA R150, P2, R177, R124, 0x2 ;  /* 0x0000007cb1967211 */ /* 0x000fc400078410ff */
[----:B------:R2:W-:Y:S01]  /*4870*/  STL [R1+0x324], R123 ;  /* 0x0003247b01007387 */ /* 0x0005e20000100800 */
[----:B------:R-:W-:Y:S01]  /*4880*/  LEA.HI.X.SX32 R87, R117, R8, 0x2, P1 ;  /* 0x0000000875577211 */ /* 0x000fe200008f16ff */
[----:B------:R-:W-:Y:S01]  /*4890*/  IMAD R173, R62, UR7, RZ ;  /* 0x000000073ead7c24 */ /* 0x000fe2000f8e02ff */
[----:B------:R-:W-:Y:S01]  /*48a0*/  LEA R116, P1, R147, R124, 0x2 ;  /* 0x0000007c93747211 */ /* 0x000fe200078210ff */
[----:B------:R-:W-:Y:S01]  /*48b0*/  STL [R1+0x320], R209 ;  /* 0x000320d101007387 */ /* 0x000fe20000100800 */
[----:B------:R-:W-:Y:S01]  /*48c0*/  IMAD R171, R63, UR7, RZ ;  /* 0x000000073fab7c24 */ /* 0x000fe2000f8e02ff */
[-C--:B-1----:R-:W-:Y:S02]  /*48d0*/  LEA.HI.X.SX32 R151, R177, R8.reuse, 0x2, P2 ;  /* 0x00000008b1977211 */ /* 0x082fe400010f16ff */
[----:B------:R-:W-:Y:S01]  /*48e0*/  STL [R1+0x31c], R177 ;  /* 0x00031cb101007387 */ /* 0x000fe20000100800 */
[----:B--2---:R-:W-:Y:S02]  /*48f0*/  LEA.HI.X.SX32 R123, R149, R8, 0x2, P5 ;  /* 0x00000008957b7211 */ /* 0x004fe400028f16ff */
[-C--:B------:R-:W-:Y:S01]  /*4900*/  LEA R148, P5, R175, R124.reuse, 0x2 ;  /* 0x0000007caf947211 */ /* 0x080fe200078a10ff */
[----:B------:R1:W-:Y:S01]  /*4910*/  STL [R1+0x318], R149 ;  /* 0x0003189501007387 */ /* 0x0003e20000100800 */
[----:B------:R-:W-:Y:S01]  /*4920*/  LEA R58, P2, R176, R124, 0x2 ;  /* 0x0000007cb03a7211 */ /* 0x000fe200078410ff */
[----:B------:R-:W-:-:S02]  /*4930*/  IMAD R169, R68, UR7, RZ ;  /* 0x0000000744a97c24 */ /* 0x000fc4000f8e02ff */
[----:B------:R2:W-:Y:S01]  /*4940*/  STL [R1+0x314], R117 ;  /* 0x0003147501007387 */ /* 0x0005e20000100800 */
[----:B------:R-:W-:Y:S01]  /*4950*/  IMAD R127, R84, UR7, RZ ;  /* 0x00000007547f7c24 */ /* 0x000fe2000f8e02ff */
[-C--:B------:R-:W-:Y:S02]  /*4960*/  LEA.HI.X.SX32 R59, R176, R8.reuse, 0x2, P2 ;  /* 0x00000008b03b7211 */ /* 0x080fe400010f16ff */
[----:B------:R-:W-:Y:S01]  /*4970*/  STL [R1+0x310], R176 ;  /* 0x000310b001007387 */ /* 0x000fe20000100800 */
[----:B-1----:R-:W-:Y:S02]  /*4980*/  LEA.HI.X.SX32 R149, R175, R8, 0x2, P5 ;  /* 0x00000008af957211 */ /* 0x002fe400028f16ff */
[----:B------:R-:W-:Y:S02]  /*4990*/  LEA R42, P5, R173, R124, 0x2 ;  /* 0x0000007cad2a7211 */ /* 0x000fe400078a10ff */
[----:B--2---:R-:W-:Y:S02]  /*49a0*/  LEA.HI.X.SX32 R117, R147, R8, 0x2, P1 ;  /* 0x0000000893757211 */ /* 0x004fe400008f16ff */
[-C--:B------:R-:W-:Y:S01]  /*49b0*/  LEA R146, P1, R171, R124.reuse, 0x2 ;  /* 0x0000007cab927211 */ /* 0x080fe200078210ff */
[----:B------:R-:W-:Y:S01]  /*49c0*/  STL [R1+0x30c], R175 ;  /* 0x00030caf01007387 */ /* 0x000fe20000100800 */
[----:B------:R-:W-:Y:S01]  /*49d0*/  IMAD R129, R70, UR7, RZ ;  /* 0x0000000746817c24 */ /* 0x000fe2000f8e02ff */
[----:B------:R-:W-:-:S02]  /*49e0*/  LEA R84, P2, R115, R124, 0x2 ;  /* 0x0000007c73547211 */ /* 0x000fc400078410ff */
[----:B------:R1:W-:Y:S01]  /*49f0*/  STL [R1+0x308], R147 ;  /* 0x0003089301007387 */ /* 0x0003e20000100800 */
[----:B------:R-:W-:Y:S01]  /*4a00*/  LEA.HI.X.SX32 R43, R173, R8, 0x2, P5 ;  /* 0x00000008ad2b7211 */ /* 0x000fe200028f16ff */
[----:B------:R-:W-:Y:S01]  /*4a10*/  IMAD R111, R71, UR7, RZ ;  /* 0x00000007476f7c24 */ /* 0x000fe2000f8e02ff */
[----:B------:R-:W-:Y:S01]  /*4a20*/  LEA R70, P5, R99, R124, 0x2 ;  /* 0x0000007c63467211 */ /* 0x000fe200078a10ff */
[----:B------:R-:W-:Y:S01]  /*4a30*/  IMAD R125, R85, UR7, RZ ;  /* 0x00000007557d7c24 */ /* 0x000fe2000f8e02ff */
[-C--:B------:R-:W-:Y:S02]  /*4a40*/  LEA.HI.X.SX32 R85, R115, R8.reuse, 0x2, P2 ;  /* 0x0000000873557211 */ /* 0x080fe400010f16ff */
[----:B-1----:R-:W-:Y:S02]  /*4a50*/  LEA.HI.X.SX32 R147, R171, R8, 0x2, P1 ;  /* 0x00000008ab937211 */ /* 0x002fe400008f16ff */
[-C--:B------:R-:W-:Y:S01]  /*4a60*/  LEA R54, P1, R169, R124.reuse, 0x2 ;  /* 0x0000007ca9367211 */ /* 0x080fe200078210ff */
[----:B------:R1:W-:Y:S01]  /*4a70*/  STL [R1+0x304], R115 ;  /* 0x0003047301007387 */ /* 0x0003e20000100800 */
[----:B------:R-:W-:Y:S01]  /*4a80*/  IMAD R167, R69, UR7, RZ ;  /* 0x0000000745a77c24 */ /* 0x000fe2000f8e02ff */
[----:B------:R-:W-:Y:S01]  /*4a90*/  LEA R114, P2, R145, R124, 0x2 ;  /* 0x0000007c91727211 */ /* 0x000fe200078410ff */
[----:B------:R-:W-:Y:S01]  /*4aa0*/  IMAD R135, R80, UR7, RZ ;  /* 0x0000000750877c24 */ /* 0x000fe2000f8e02ff */
[-C--:B------:R-:W-:Y:S01]  /*4ab0*/  LEA.HI.X.SX32 R71, R99, R8.reuse, 0x2, P5 ;  /* 0x0000000863477211 */ /* 0x080fe200028f16ff */
[----:B------:R-:W-:Y:S01]  /*4ac0*/  STL [R1+0x300], R173 ;  /* 0x000300ad01007387 */ /* 0x000fe20000100800 */
[----:B------:R-:W-:Y:S01]  /*4ad0*/  LEA.HI.X.SX32 R55, R169, R8, 0x2, P1 ;  /* 0x00000008a9377211 */ /* 0x000fe200008f16ff */
[----:B------:R-:W-:Y:S01]  /*4ae0*/  IMAD R163, R73, UR7, RZ ;  /* 0x0000000749a37c24 */ /* 0x000fe2000f8e02ff */
[-C--:B------:R-:W-:Y:S01]  /*4af0*/  LEA R98, P5, R129, R124.reuse, 0x2 ;  /* 0x0000007c81627211 */ /* 0x080fe200078a10ff */
[----:B------:R-:W-:Y:S01]  /*4b00*/  IMAD R141, R74, UR7, RZ ;  /* 0x000000074a8d7c24 */ /* 0x000fe2000f8e02ff */
[----:B------:R-:W-:Y:S01]  /*4b10*/  LEA R80, P1, R111, R124, 0x2 ;  /* 0x0000007c6f507211 */ /* 0x000fe200078210ff */
[----:B------:R-:W-:Y:S01]  /*4b20*/  STL [R1+0x2fc], R171 ;  /* 0x0002fcab01007387 */ /* 0x000fe20000100800 */
[----:B------:R-:W-:Y:S01]  /*4b30*/  IMAD R133, R81, UR7, RZ ;  /* 0x0000000751857c24 */ /* 0x000fe2000f8e02ff */
[----:B-1----:R-:W-:-:S02]  /*4b40*/  LEA.HI.X.SX32 R115, R145, R8, 0x2, P2 ;  /* 0x0000000891737211 */ /* 0x002fc400010f16ff */
[----:B------:R1:W-:Y:S01]  /*4b50*/  STL [R1+0x2f8], R145 ;  /* 0x0002f89101007387 */ /* 0x0003e20000100800 */
[----:B------:R-:W-:Y:S01]  /*4b60*/  IMAD R165, R72, UR7, RZ ;  /* 0x0000000748a57c24 */ /* 0x000fe2000f8e02ff */
[----:B------:R-:W-:Y:S02]  /*4b70*/  LEA R144, P2, R167, R124, 0x2 ;  /* 0x0000007ca7907211 */ /* 0x000fe400078410ff */
[----:B------:R2:W-:Y:S01]  /*4b80*/  STL [R1+0x2f4], R99 ;  /* 0x0002f46301007387 */ /* 0x0005e20000100800 */
[----:B------:R-:W-:Y:S01]  /*4b90*/  LEA.HI.X.SX32 R81, R111, R8, 0x2, P1 ;  /* 0x000000086f517211 */ /* 0x000fe200008f16ff */
[----:B------:R-:W-:Y:S01]  /*4ba0*/  IMAD R113, R76, UR7, RZ ;  /* 0x000000074c717c24 */ /* 0x000fe2000f8e02ff */
[----:B------:R-:W-:Y:S01]  /*4bb0*/  LEA R110, P1, R141, R124, 0x2 ;  /* 0x0000007c8d6e7211 */ /* 0x000fe200078210ff */
[----:B------:R-:W-:Y:S01]  /*4bc0*/  STL [R1+0x2f0], R169 ;  /* 0x0002f0a901007387 */ /* 0x000fe20000100800 */
[----:B------:R-:W-:Y:S01]  /*4bd0*/  IMAD R143, R77, UR7, RZ ;  /* 0x000000074d8f7c24 */ /* 0x000fe2000f8e02ff */
[----:B-1----:R-:W-:-:S02]  /*4be0*/  LEA.HI.X.SX32 R145, R167, R8, 0x2, P2 ;  /* 0x00000008a7917211 */ /* 0x002fc400010f16ff */
[----:B------:R-:W-:Y:S01]  /*4bf0*/  STL [R1+0x2ec], R167 ;  /* 0x0002eca701007387 */ /* 0x000fe20000100800 */
[----:B--2---:R-:W-:Y:S02]  /*4c00*/  LEA.HI.X.SX32 R99, R129, R8, 0x2, P5 ;  /* 0x0000000881637211 */ /* 0x004fe400028f16ff */
[-C--:B------:R-:W-:Y:S01]  /*4c10*/  LEA R128, P5, R163, R124.reuse, 0x2 ;  /* 0x0000007ca3807211 */ /* 0x080fe200078a10ff */
[----:B------:R1:W-:Y:S01]  /*4c20*/  STL [R1+0x2e8], R129 ;  /* 0x0002e88101007387 */ /* 0x0003e20000100800 */
[----:B------:R-:W-:Y:S01]  /*4c30*/  IMAD R155, R75, UR7, RZ ;  /* 0x000000074b9b7c24 */ /* 0x000fe2000f8e02ff */
[----:B------:R-:W-:Y:S02]  /*4c40*/  LEA R56, P2, R165, R124, 0x2 ;  /* 0x0000007ca5387211 */ /* 0x000fe400078410ff */
[----:B------:R2:W-:Y:S01]  /*4c50*/  STL [R1+0x2e4], R111 ;  /* 0x0002e46f01007387 */ /* 0x0005e20000100800 */
[----:B------:R-:W-:Y:S02]  /*4c60*/  IMAD R137, R78, UR7, RZ ;  /* 0x000000074e897c24 */ /* 0x000fe4000f8e02ff */
[----:B------:R-:W-:Y:S01]  /*4c70*/  IMAD R107, R79, UR7, RZ ;  /* 0x000000074f6b7c24 */ /* 0x000fe2000f8e02ff */
[----:B------:R-:W-:Y:S01]  /*4c80*/  STL [R1+0x2e0], R165 ;  /* 0x0002e0a501007387 */ /* 0x000fe20000100800 */
[----:B-1----:R-:W-:-:S02]  /*4c90*/  LEA.HI.X.SX32 R129, R163, R8, 0x2, P5 ;  /* 0x00000008a3817211 */ /* 0x002fc400028f16ff */
[----:B------:R-:W-:Y:S02]  /*4ca0*/  LEA R50, P5, R113, R124, 0x2 ;  /* 0x0000007c71327211 */ /* 0x000fe400078a10ff */
[----:B--2---:R-:W-:Y:S02]  /*4cb0*/  LEA.HI.X.SX32 R111, R141, R8, 0x2, P1 ;  /* 0x000000088d6f7211 */ /* 0x004fe400008f16ff */
[----:B------:R-:W-:Y:S01]  /*4cc0*/  LEA R140, P1, R143, R124, 0x2 ;  /* 0x0000007c8f8c7211 */ /* 0x000fe200078210ff */
[----:B------:R-:W-:Y:S01]  /*4cd0*/  STL [R1+0x2dc], R163 ;  /* 0x0002dca301007387 */ /* 0x000fe20000100800 */
[----:B------:R-:W-:Y:S01]  /*4ce0*/  IMAD R131, R82, UR7, RZ ;  /* 0x0000000752837c24 */ /* 0x000fe2000f8e02ff */
[----:B------:R-:W-:Y:S02]  /*4cf0*/  LEA.HI.X.SX32 R57, R165, R8, 0x2, P2 ;  /* 0x00000008a5397211 */ /* 0x000fe400010f16ff */
[----:B------:R1:W-:Y:S01]  /*4d00*/  STL [R1+0x2d8], R141 ;  /* 0x0002d88d01007387 */ /* 0x0003e20000100800 */
[----:B------:R-:W-:-:S02]  /*4d10*/  LEA R82, P2, R155, R124, 0x2 ;  /* 0x0000007c9b527211 */ /* 0x000fc400078410ff */
[----:B------:R-:W-:Y:S02]  /*4d20*/  LEA.HI.X.SX32 R51, R113, R8, 0x2, P5 ;  /* 0x0000000871337211 */ /* 0x000fe400028f16ff */
[----:B------:R-:W-:Y:S01]  /*4d30*/  LEA R112, P5, R137, R124, 0x2 ;  /* 0x0000007c89707211 */ /* 0x000fe200078a10ff */
[----:B------:R-:W-:Y:S01]  /*4d40*/  STL [R1+0x2d4], R155 ;  /* 0x0002d49b01007387 */ /* 0x000fe20000100800 */
[----:B------:R-:W-:Y:S01]  /*4d50*/  IMAD R105, R83, UR7, RZ ;  /* 0x0000000753697c24 */ /* 0x000fe2000f8e02ff */
[----:B-1----:R-:W-:Y:S02]  /*4d60*/  LEA.HI.X.SX32 R141, R143, R8, 0x2, P1 ;  /* 0x000000088f8d7211 */ /* 0x002fe400008f16ff */
[----:B------:R-:W-:Y:S01]  /*4d70*/  LEA R78, P1, R107, R124, 0x2 ;  /* 0x0000007c6b4e7211 */ /* 0x000fe200078210ff */
[----:B------:R1:W-:Y:S01]  /*4d80*/  STL [R1+0x2d0], R113 ;  /* 0x0002d07101007387 */ /* 0x0003e20000100800 */
[----:B------:R-:W-:Y:S02]  /*4d90*/  LEA.HI.X.SX32 R83, R155, R8, 0x2, P2 ;  /* 0x000000089b537211 */ /* 0x000fe400010f16ff */
[----:B------:R-:W-:-:S02]  /*4da0*/  LEA R48, P2, R135, R124, 0x2 ;  /* 0x0000007c87307211 */ /* 0x000fc400078410ff */
[----:B------:R-:W-:Y:S01]  /*4db0*/  LEA.HI.X.SX32 R79, R107, R8, 0x2, P1 ;  /* 0x000000086b4f7211 */ /* 0x000fe200008f16ff */
[----:B------:R2:W-:Y:S01]  /*4dc0*/  STL [R1+0x2cc], R143 ;  /* 0x0002cc8f01007387 */ /* 0x0005e20000100800 */
[----:B------:R-:W-:Y:S02]  /*4dd0*/  LEA R106, P1, R131, R124, 0x2 ;  /* 0x0000007c836a7211 */ /* 0x000fe400078210ff */
[----:B-1----:R-:W-:Y:S02]  /*4de0*/  LEA.HI.X.SX32 R113, R137, R8, 0x2, P5 ;  /* 0x0000000889717211 */ /* 0x002fe400028f16ff */
[----:B------:R-:W-:Y:S01]  /*4df0*/  LEA R142, P5, R133, R124, 0x2 ;  /* 0x0000007c858e7211 */ /* 0x000fe200078a10ff */
[----:B------:R-:W-:Y:S01]  /*4e00*/  STL [R1+0x2c8], R137 ;  /* 0x0002c88901007387 */ /* 0x000fe20000100800 */
[----:B------:R-:W-:Y:S01]  /*4e10*/  LEA.HI.X.SX32 R49, R135, R8, 0x2, P2 ;  /* 0x0000000887317211 */ /* 0x000fe200010f16ff */
[----:B------:R-:W-:Y:S01]  /*4e20*/  IMAD R103, R88, UR7, RZ ;  /* 0x0000000758677c24 */ /* 0x000fe2000f8e02ff */
[----:B------:R-:W-:Y:S01]  /*4e30*/  LEA R76, P2, R105, R124, 0x2 ;  /* 0x0000007c694c7211 */ /* 0x000fe200078410ff */
[----:B------:R1:W-:Y:S01]  /*4e40*/  STL [R1+0x278], R107 ;  /* 0x0002786b01007387 */ /* 0x0003e20000100800 */
[----:B--2---:R-:W-:-:S02]  /*4e50*/  LEA.HI.X.SX32 R143, R133, R8, 0x2, P5 ;  /* 0x00000008858f7211 */ /* 0x004fc400028f16ff */
[----:B------:R-:W-:Y:S01]  /*4e60*/  LEA R34, P5, R127, R124, 0x2 ;  /* 0x0000007c7f227211 */ /* 0x000fe200078a10ff */
[----:B------:R-:W-:Y:S01]  /*4e70*/  STL [R1+0x274], R135 ;  /* 0x0002748701007387 */ /* 0x000fe20000100800 */
[-C--:B------:R-:W-:Y:S02]  /*4e80*/  LEA.HI.X.SX32 R77, R105, R8.reuse, 0x2, P2 ;  /* 0x00000008694d7211 */ /* 0x080fe400010f16ff */
[----:B-1----:R-:W-:Y:S02]  /*4e90*/  LEA.HI.X.SX32 R107, R131, R8, 0x2, P1 ;  /* 0x00000008836b7211 */ /* 0x002fe400008f16ff */
[-C--:B------:R-:W-:Y:S01]  /*4ea0*/  LEA R136, P1, R125, R124.reuse, 0x2 ;  /* 0x0000007c7d887211 */ /* 0x080fe200078210ff */
[----:B------:R-:W-:Y:S01]  /*4eb0*/  STL [R1+0x270], R133 ;  /* 0x0002708501007387 */ /* 0x000fe20000100800 */
[----:B------:R-:W-:Y:S01]  /*4ec0*/  LEA R104, P2, R119, R124, 0x2 ;  /* 0x0000007c77687211 */ /* 0x000fe200078410ff */
[----:B------:R-:W-:Y:S01]  /*4ed0*/  IMAD R95, R29, UR7, RZ ;  /* 0x000000071d5f7c24 */ /* 0x000fe2000f8e02ff */
[----:B------:R-:W-:-:S02]  /*4ee0*/  LEA.HI.X.SX32 R35, R127, R8, 0x2, P5 ;  /* 0x000000087f237211 */ /* 0x000fc400028f16ff */
[----:B------:R-:W-:Y:S01]  /*4ef0*/  LEA.HI.X.SX32 R137, R125, R8, 0x2, P1 ;  /* 0x000000087d897211 */ /* 0x000fe200008f16ff */
[----:B------:R-:W-:Y:S01]  /*4f00*/  STL [R1+0x26c], R131 ;  /* 0x00026c8301007387 */ /* 0x000fe20000100800 */
[-C--:B------:R-:W-:Y:S02]  /*4f10*/  LEA R62, P5, R89, R124.reuse, 0x2 ;  /* 0x0000007c593e7211 */ /* 0x080fe400078a10ff */
[----:B------:R-:W-:Y:S01]  /*4f20*/  LEA R44, P1, R103, R124, 0x2 ;  /* 0x0000007c672c7211 */ /* 0x000fe200078210ff */
[----:B------:R1:W-:Y:S01]  /*4f30*/  STL [R1+0x268], R105 ;  /* 0x0002686901007387 */ /* 0x0003e20000100800 */
[-C--:B------:R-:W-:Y:S02]  /*4f40*/  LEA.HI.X.SX32 R63, R89, R8.reuse, 0x2, P5 ;  /* 0x00000008593f7211 */ /* 0x080fe400028f16ff */
[----:B------:R-:W-:Y:S01]  /*4f50*/  LEA.HI.X.SX32 R45, R103, R8, 0x2, P1 ;  /* 0x00000008672d7211 */ /* 0x000fe200008f16ff */
[----:B------:R-:W-:Y:S01]  /*4f60*/  STL [R1+0x258], R127 ;  /* 0x0002587f01007387 */ /* 0x000fe20000100800 */
[----:B------:R-:W-:-:S02]  /*4f70*/  LEA R88, P5, R97, R124, 0x2 ;  /* 0x0000007c61587211 */ /* 0x000fc400078a10ff */
[----:B------:R-:W-:Y:S02]  /*4f80*/  LEA R72, P1, R95, R124, 0x2 ;  /* 0x0000007c5f487211 */ /* 0x000fe400078210ff */
[----:B-1----:R-:W-:Y:S02]  /*4f90*/  LEA.HI.X.SX32 R105, R119, R8, 0x2, P2 ;  /* 0x0000000877697211 */ /* 0x002fe400010f16ff */
[----:B------:R-:W-:Y:S01]  /*4fa0*/  LEA R134, P2, R101, R124, 0x2 ;  /* 0x0000007c65867211 */ /* 0x000fe200078410ff */
[----:B------:R-:W-:Y:S01]  /*4fb0*/  STL [R1+0x230], R125 ;  /* 0x0002307d01007387 */ /* 0x000fe20000100800 */
[-C--:B------:R-:W-:Y:S02]  /*4fc0*/  LEA.HI.X.SX32 R73, R95, R8.reuse, 0x2, P1 ;  /* 0x000000085f497211 */ /* 0x080fe400008f16ff */
[----:B------:R-:W-:Y:S01]  /*4fd0*/  LEA.HI.X.SX32 R135, R101, R8, 0x2, P2 ;  /* 0x0000000865877211 */ /* 0x000fe200010f16ff */
[----:B------:R-:W-:Y:S01]  /*4fe0*/  STL [R1+0x22c], R119 ;  /* 0x00022c7701007387 */ /* 0x000fe20000100800 */
[----:B------:R-:W-:-:S03]  /*4ff0*/  ISETP.GE.AND P2, PT, R0, UR4, PT ;  /* 0x0000000400007c0c */ /* 0x000fc6000bf46270 */
[----:B------:R1:W-:Y:S01]  /*5000*/  STL [R1+0x228], R89 ;  /* 0x0002285901007387 */ /* 0x0003e20000100800 */
[----:B------:R-:W-:Y:S02]  /*5010*/  ISETP.GE.AND P1, PT, R207, UR4, PT ;  /* 0x00000004cf007c0c */ /* 0x000fe4000bf26270 */
[----:B------:R-:W-:Y:S02]  /*5020*/  SEL R233, RZ, 0x4, P2 ;  /* 0x00000004ffe97807 */ /* 0x000fe40001000000 */
[----:B------:R-:W-:Y:S02]  /*5030*/  ISETP.GE.AND P2, PT, R206, UR4, PT ;  /* 0x00000004ce007c0c */ /* 0x000fe4000bf46270 */
[----:B-1----:R-:W-:Y:S02]  /*5040*/  LEA.HI.X.SX32 R89, R97, R8, 0x2, P5 ;  /* 0x0000000861597211 */ /* 0x002fe400028f16ff */
[----:B------:R-:W-:Y:S02]  /*5050*/  ISETP.GE.AND P5, PT, R208, UR4, PT ;  /* 0x00000004d0007c0c */ /* 0x000fe4000bfa6270 */
[----:B------:R-:W-:-:S02]  /*5060*/  SEL R232, RZ, 0x4, P1 ;  /* 0x00000004ffe87807 */ /* 0x000fc40000800000 */
[----:B------:R-:W-:Y:S02]  /*5070*/  SEL R234, RZ, 0x4, P5 ;  /* 0x00000004ffea7807 */ /* 0x000fe40002800000 */
[----:B------:R-:W-:Y:S02]  /*5080*/  ISETP.GE.AND P5, PT, R205, UR4, PT ;  /* 0x00000004cd007c0c */ /* 0x000fe4000bfa6270 */
[----:B------:R-:W-:Y:S02]  /*5090*/  ISETP.GE.AND P1, PT, R204, UR4, PT ;  /* 0x00000004cc007c0c */ /* 0x000fe4000bf26270 */
[----:B------:R-:W-:Y:S02]  /*50a0*/  SEL R231, RZ, 0x4, P2 ;  /* 0x00000004ffe77807 */ /* 0x000fe40001000000 */
        /* <DEDUP_REMOVED lines=16> */
[----:B------:R-:W-:Y:S01]  /*51b0*/  ISETP.GE.AND P1, PT, R195, UR4, PT ;  /* 0x00000004c3007c0c */ /* 0x000fe2000bf26270 */
[----:B------:R-:W-:Y:S01]  /*51c0*/  STL [R1+0x224], R103 ;  /* 0x0002246701007387 */ /* 0x000fe20000100800 */
[----:B------:R-:W-:Y:S02]  /*51d0*/  SEL R131, RZ, 0x4, P2 ;  /* 0x00000004ff837807 */ /* 0x000fe40001000000 */
[----:B------:R-:W-:Y:S01]  /*51e0*/  SEL R2, R132, RZ, P3 ;  /* 0x000000ff84027207 */ /* 0x000fe20001800000 */
[----:B------:R-:W-:Y:S01]  /*51f0*/  STL [R1+0x220], R101 ;  /* 0x0002206501007387 */ /* 0x000fe20000100800 */
[----:B------:R-:W-:-:S02]  /*5200*/  SEL R130, RZ, 0x4, P5 ;  /* 0x00000004ff827807 */ /* 0x000fc40002800000 */
[----:B------:R-:W-:Y:S01]  /*5210*/  ISETP.GE.AND P2, PT, R194, UR4, PT ;  /* 0x00000004c2007c0c */ /* 0x000fe2000bf46270 */
[----:B------:R-:W-:Y:S01]  /*5220*/  STL [R1+0x21c], R97 ;  /* 0x00021c6101007387 */ /* 0x000fe20000100800 */
[----:B------:R-:W-:Y:S02]  /*5230*/  SEL R127, RZ, 0x4, P1 ;  /* 0x00000004ff7f7807 */ /* 0x000fe40000800000 */
[----:B------:R-:W-:Y:S01]  /*5240*/  ISETP.GE.AND P5, PT, R193, UR4, PT ;  /* 0x00000004c1007c0c */ /* 0x000fe2000bfa6270 */
[----:B------:R-:W-:Y:S01]  /*5250*/  STL [R1+0x36c], R156 ;  /* 0x00036c9c01007387 */ /* 0x000fe20000100800 */
[----:B------:R-:W-:Y:S02]  /*5260*/  ISETP.GE.AND P1, PT, R192, UR4, PT ;  /* 0x00000004c0007c0c */ /* 0x000fe4000bf26270 */
[----:B------:R-:W-:Y:S01]  /*5270*/  SEL R14, R131, RZ, P3 ;  /* 0x000000ff830e7207 */ /* 0x000fe20001800000 */
[----:B------:R-:W-:Y:S01]  /*5280*/  STL [R1+0x218], R95 ;  /* 0x0002185f01007387 */ /* 0x000fe20000100800 */
[----:B------:R-:W-:-:S02]  /*5290*/  SEL R17, R130, RZ, P3 ;  /* 0x000000ff82117207 */ /* 0x000fc40001800000 */
[----:B------:R-:W-:Y:S01]  /*52a0*/  SEL R126, RZ, 0x4, P2 ;  /* 0x00000004ff7e7807 */ /* 0x000fe20001000000 */
[----:B------:R1:W-:Y:S01]  /*52b0*/  STL [R1], R2 ;  /* 0x0000000201007387 */ /* 0x0003e20000100800 */
[----:B------:R-:W-:Y:S02]  /*52c0*/  SEL R125, RZ, 0x4, P5 ;  /* 0x00000004ff7d7807 */ /* 0x000fe40002800000 */
[----:B------:R-:W-:Y:S01]  /*52d0*/  ISETP.GE.AND P2, PT, R191, UR4, PT ;  /* 0x00000004bf007c0c */ /* 0x000fe2000bf46270 */
[----:B------:R2:W-:Y:S01]  /*52e0*/  STL [R1+0x4], R14 ;  /* 0x0000040e01007387 */ /* 0x0005e20000100800 */
[----:B------:R-:W-:Y:S02]  /*52f0*/  ISETP.GE.AND P5, PT, R190, UR4, PT ;  /* 0x00000004be007c0c */ /* 0x000fe4000bfa6270 */
[----:B------:R-:W-:Y:S02]  /*5300*/  SEL R119, RZ, 0x4, P1 ;  /* 0x00000004ff777807 */ /* 0x000fe40000800000 */
[----:B-1----:R-:W-:Y:S01]  /*5310*/  SEL R2, R127, RZ, P3 ;  /* 0x000000ff7f027207 */ /* 0x002fe20001800000 */
[----:B------:R1:W-:Y:S01]  /*5320*/  STL [R1+0x8], R17 ;  /* 0x0000081101007387 */ /* 0x0003e20000100800 */
[----:B------:R-:W-:-:S02]  /*5330*/  ISETP.GE.AND P1, PT, R189, UR4, PT ;  /* 0x00000004bd007c0c */ /* 0x000fc4000bf26270 */
[----:B--2---:R-:W-:Y:S01]  /*5340*/  SEL R14, R126, RZ, P3 ;  /* 0x000000ff7e0e7207 */ /* 0x004fe20001800000 */
[----:B------:R2:W-:Y:S01]  /*5350*/  STL [R1+0xc], R2 ;  /* 0x00000c0201007387 */ /* 0x0005e20000100800 */
[----:B------:R-:W-:Y:S02]  /*5360*/  SEL R118, RZ, 0x4, P2 ;  /* 0x00000004ff767807 */ /* 0x000fe40001000000 */
[----:B------:R-:W-:Y:S02]  /*5370*/  SEL R103, RZ, 0x4, P5 ;  /* 0x00000004ff677807 */ /* 0x000fe40002800000 */
[----:B-1----:R-:W-:Y:S02]  /*5380*/  SEL R17, R125, RZ, P3 ;  /* 0x000000ff7d117207 */ /* 0x002fe40001800000 */
[----:B------:R-:W-:Y:S02]  /*5390*/  ISETP.GE.AND P2, PT, R188, UR4, PT ;  /* 0x00000004bc007c0c */ /* 0x000fe4000bf46270 */
[----:B--2---:R-:W-:-:S02]  /*53a0*/  SEL R2, R119, RZ, P3 ;  /* 0x000000ff77027207 */ /* 0x004fc40001800000 */
[----:B------:R-:W-:Y:S01]  /*53b0*/  ISETP.GE.AND P5, PT, R187, UR4, PT ;  /* 0x00000004bb007c0c */ /* 0x000fe2000bfa6270 */
[----:B------:R1:W-:Y:S01]  /*53c0*/  STL [R1+0x10], R14 ;  /* 0x0000100e01007387 */ /* 0x0003e20000100800 */
[----:B------:R-:W-:Y:S02]  /*53d0*/  SEL R102, RZ, 0x4, P1 ;  /* 0x00000004ff667807 */ /* 0x000fe40000800000 */
[----:B------:R-:W-:Y:S01]  /*53e0*/  ISETP.GE.AND P1, PT, R186, UR4, PT ;  /* 0x00000004ba007c0c */ /* 0x000fe2000bf26270 */
[----:B------:R2:W-:Y:S01]  /*53f0*/  STL [R1+0x14], R17 ;  /* 0x0000141101007387 */ /* 0x0005e20000100800 */
[----:B------:R-:W-:Y:S02]  /*5400*/  SEL R101, RZ, 0x4, P2 ;  /* 0x00000004ff657807 */ /* 0x000fe40001000000 */
[----:B------:R-:W-:Y:S01]  /*5410*/  SEL R100, RZ, 0x4, P5 ;  /* 0x00000004ff647807 */ /* 0x000fe20002800000 */
[----:B------:R3:W-:Y:S01]  /*5420*/  STL [R1+0x1c], R2 ;  /* 0x00001c0201007387 */ /* 0x0007e20000100800 */
[----:B-1----:R-:W-:-:S02]  /*5430*/  SEL R14, R118, RZ, P3 ;  /* 0x000000ff760e7207 */ /* 0x002fc40001800000 */
[----:B------:R-:W-:Y:S02]  /*5440*/  ISETP.GE.AND P2, PT, R185, UR4, PT ;  /* 0x00000004b9007c0c */ /* 0x000fe4000bf46270 */
[----:B--2---:R-:W-:Y:S02]  /*5450*/  SEL R17, R103, RZ, P3 ;  /* 0x000000ff67117207 */ /* 0x004fe40001800000 */
[----:B------:R-:W-:Y:S02]  /*5460*/  ISETP.GE.AND P5, PT, R184, UR4, PT ;  /* 0x00000004b8007c0c */ /* 0x000fe4000bfa6270 */
[----:B---3--:R-:W-:Y:S01]  /*5470*/  SEL R2, R102, RZ, P3 ;  /* 0x000000ff66027207 */ /* 0x008fe20001800000 */
[----:B------:R1:W-:Y:S01]  /*5480*/  STL [R1+0x20], R14 ;  /* 0x0000200e01007387 */ /* 0x0003e20000100800 */
[----:B------:R-:W-:Y:S02]  /*5490*/  SEL R97, RZ, 0x4, P1 ;  /* 0x00000004ff617807 */ /* 0x000fe40000800000 */
[----:B------:R-:W-:Y:S01]  /*54a0*/  ISETP.GE.AND P1, PT, R183, UR4, PT ;  /* 0x00000004b7007c0c */ /* 0x000fe2000bf26270 */
[----:B------:R2:W-:Y:S01]  /*54b0*/  STL [R1+0x24], R17 ;  /* 0x0000241101007387 */ /* 0x0005e20000100800 */
[----:B------:R-:W-:-:S02]  /*54c0*/  SEL R95, RZ, 0x4, P2 ;  /* 0x00000004ff5f7807 */ /* 0x000fc40001000000 */
[----:B------:R-:W-:Y:S01]  /*54d0*/  SEL R94, RZ, 0x4, P5 ;  /* 0x00000004ff5e7807 */ /* 0x000fe20002800000 */
[----:B------:R3:W-:Y:S01]  /*54e0*/  STL [R1+0x28], R2 ;  /* 0x0000280201007387 */ /* 0x0007e20000100800 */
[----:B------:R-:W-:Y:S02]  /*54f0*/  ISETP.GE.AND P2, PT, R182, UR4, PT ;  /* 0x00000004b6007c0c */ /* 0x000fe4000bf46270 */
[----:B-1----:R-:W-:Y:S02]  /*5500*/  SEL R14, R101, RZ, P3 ;  /* 0x000000ff650e7207 */ /* 0x002fe40001800000 */
[----:B------:R-:W-:Y:S02]  /*5510*/  ISETP.GE.AND P5, PT, R181, UR4, PT ;  /* 0x00000004b5007c0c */ /* 0x000fe4000bfa6270 */
[----:B--2---:R-:W-:Y:S02]  /*5520*/  SEL R17, R100, RZ, P3 ;  /* 0x000000ff64117207 */ /* 0x004fe40001800000 */
[----:B---3--:R-:W-:Y:S01]  /*5530*/  SEL R2, R97, RZ, P3 ;  /* 0x000000ff61027207 */ /* 0x008fe20001800000 */
[----:B------:R1:W-:Y:S01]  /*5540*/  STL [R1+0x2c], R14 ;  /* 0x00002c0e01007387 */ /* 0x0003e20000100800 */
[----:B------:R-:W-:-:S02]  /*5550*/  SEL R75, RZ, 0x4, P1 ;  /* 0x00000004ff4b7807 */ /* 0x000fc40000800000 */
[----:B------:R-:W-:Y:S01]  /*5560*/  SEL R74, RZ, 0x4, P2 ;  /* 0x00000004ff4a7807 */ /* 0x000fe20001000000 */
[----:B------:R2:W-:Y:S01]  /*5570*/  STL [R1+0x30], R17 ;  /* 0x0000301101007387 */ /* 0x0005e20000100800 */
[----:B------:R-:W-:Y:S02]  /*5580*/  SEL R164, RZ, 0x4, P5 ;  /* 0x00000004ffa47807 */ /* 0x000fe40002800000 */
[----:B------:R-:W-:Y:S01]  /*5590*/  ISETP.GE.AND P1, PT, R180, UR4, PT ;  /* 0x00000004b4007c0c */ /* 0x000fe2000bf26270 */
[----:B------:R3:W-:Y:S01]  /*55a0*/  STL [R1+0x34], R2 ;  /* 0x0000340201007387 */ /* 0x0007e20000100800 */
[----:B------:R-:W-:Y:S02]  /*55b0*/  ISETP.GE.AND P2, PT, R179, UR4, PT ;  /* 0x00000004b3007c0c */ /* 0x000fe4000bf46270 */
[----:B------:R-:W-:Y:S02]  /*55c0*/  ISETP.GE.AND P5, PT, R157, UR4, PT ;  /* 0x000000049d007c0c */ /* 0x000fe4000bfa6270 */
[----:B-1----:R-:W-:Y:S01]  /*55d0*/  SEL R14, R95, RZ, P3 ;  /* 0x000000ff5f0e7207 */ /* 0x002fe20001800000 */
[----:B------:R-:W-:Y:S01]  /*55e0*/  UIADD3 UR5, UR5, -0x80, URZ ;  /* 0xffffff8005057890 */ /* 0x000fe2000fffe03f */
[----:B--2---:R-:W-:-:S02]  /*55f0*/  SEL R17, R94, RZ, P3 ;  /* 0x000000ff5e117207 */ /* 0x004fc40001800000 */
[----:B---3--:R-:W-:Y:S01]  /*5600*/  SEL R2, R75, RZ, P3 ;  /* 0x000000ff4b027207 */ /* 0x008fe20001800000 */
[----:B------:R1:W-:Y:S01]  /*5610*/  STL [R1+0x38], R14 ;  /* 0x0000380e01007387 */ /* 0x0003e20000100800 */
[----:B------:R-:W-:Y:S02]  /*5620*/  SEL R69, RZ, 0x4, P1 ;  /* 0x00000004ff457807 */ /* 0x000fe40000800000 */
[----:B------:R-:W-:Y:S02]  /*5630*/  SEL R163, RZ, 0x4, P2 ;  /* 0x00000004ffa37807 */ /* 0x000fe40001000000 */
[----:B------:R-:W-:Y:S01]  /*5640*/  SEL R68, RZ, 0x4, P5 ;  /* 0x00000004ff447807 */ /* 0x000fe20002800000 */
[----:B------:R-:W-:Y:S01]  /*5650*/  STL [R1+0x3c], R17 ;  /* 0x00003c1101007387 */ /* 0x000fe20000100800 */
[----:B------:R-:W-:Y:S02]  /*5660*/  ISETP.GE.AND P2, PT, R0, UR5, PT ;  /* 0x0000000500007c0c */ /* 0x000fe4000bf46270 */
[----:B------:R-:W-:Y:S01]  /*5670*/  SEL R233, R233, RZ, P3 ;  /* 0x000000ffe9e97207 */ /* 0x000fe20001800000 */
[----:B------:R2:W-:Y:S01]  /*5680*/  STL [R1+0x44], R2 ;  /* 0x0000440201007387 */ /* 0x0005e20000100800 */
[----:B------:R-:W-:-:S02]  /*5690*/  SEL R234, R234, RZ, P3 ;  /* 0x000000ffeaea7207 */ /* 0x000fc40001800000 */
[----:B------:R-:W-:Y:S02]  /*56a0*/  SEL R232, R232, RZ, P3 ;  /* 0x000000ffe8e87207 */ /* 0x000fe40001800000 */
[----:B------:R-:W-:Y:S02]  /*56b0*/  SEL R231, R231, RZ, P3 ;  /* 0x000000ffe7e77207 */ /* 0x000fe40001800000 */
[----:B------:R-:W-:Y:S02]  /*56c0*/  SEL R230, R230, RZ, P3 ;  /* 0x000000ffe6e67207 */ /* 0x000fe40001800000 */
[----:B------:R-:W-:Y:S02]  /*56d0*/  SEL R229, R229, RZ, P3 ;  /* 0x000000ffe5e57207 */ /* 0x000fe40001800000 */
[----:B------:R-:W-:Y:S02]  /*56e0*/  SEL R228, R228, RZ, P3 ;  /* 0x000000ffe4e47207 */ /* 0x000fe40001800000 */
[----:B------:R-:W-:-:S02]  /*56f0*/  SEL R227, R227, RZ, P3 ;  /* 0x000000ffe3e37207 */ /* 0x000fc40001800000 */
[----:B------:R-:W-:Y:S02]  /*5700*/  SEL R226, R226, RZ, P3 ;  /* 0x000000ffe2e27207 */ /* 0x000fe40001800000 */
[----:B------:R-:W-:Y:S02]  /*5710*/  SEL R155, R155, RZ, P3 ;  /* 0x000000ff9b9b7207 */ /* 0x000fe40001800000 */
[----:B------:R-:W-:Y:S02]  /*5720*/  SEL R29, R29, RZ, P3 ;  /* 0x000000ff1d1d7207 */ /* 0x000fe40001800000 */
[----:B-1----:R-:W-:Y:S02]  /*5730*/  SEL R14, R74, RZ, P3 ;  /* 0x000000ff4a0e7207 */ /* 0x002fe40001800000 */
[----:B------:R-:W-:Y:S02]  /*5740*/  SEL R164, R164, RZ, P3 ;  /* 0x000000ffa4a47207 */ /* 0x000fe40001800000 */
[----:B--2---:R-:W-:-:S02]  /*5750*/  SEL R2, R69, RZ, P3 ;  /* 0x000000ff45027207 */ /* 0x004fc40001800000 */
[----:B------:R-:W-:Y:S02]  /*5760*/  SEL R163, R163, RZ, P3 ;  /* 0x000000ffa3a37207 */ /* 0x000fe40001800000 */
[----:B------:R-:W-:Y:S02]  /*5770*/  SEL R17, R68, RZ, P3 ;  /* 0x000000ff44117207 */ /* 0x000fe40001800000 */
[----:B------:R-:W-:Y:S02]  /*5780*/  ISETP.GE.AND P3, PT, R207, UR5, PT ;  /* 0x00000005cf007c0c */ /* 0x000fe4000bf66270 */
[----:B------:R-:W-:Y:S02]  /*5790*/  ISETP.GE.AND P5, PT, R208, UR5, PT ;  /* 0x00000005d0007c0c */ /* 0x000fe4000bfa6270 */
[----:B------:R-:W-:Y:S02]  /*57a0*/  SEL R177, RZ, 0x4, P2 ;  /* 0x00000004ffb17807 */ /* 0x000fe40001000000 */
[----:B------:R-:W-:-:S02]  /*57b0*/  ISETP.GE.AND P2, PT, R206, UR5, PT ;  /* 0x00000005ce007c0c */ /* 0x000fc4000bf46270 */
[----:B------:R-:W-:Y:S02]  /*57c0*/  SEL R175, RZ, 0x4, P3 ;  /* 0x00000004ffaf7807 */ /* 0x000fe40001800000 */
[----:B------:R-:W-:Y:S02]  /*57d0*/  SEL R176, RZ, 0x4, P5 ;  /* 0x00000004ffb07807 */ /* 0x000fe40002800000 */
        /* <DEDUP_REMOVED lines=37> */
[----:B------:R-:W-:Y:S01]  /*5a30*/  ISETP.GE.AND P5, PT, R187, UR5, PT ;  /* 0x00000005bb007c0c */ /* 0x000fe2000bfa6270 */
[----:B------:R1:W-:Y:S01]  /*5a40*/  STL [R1+0x40], R14 ;  /* 0x0000400e01007387 */ /* 0x0003e20000100800 */
[----:B------:R-:W-:Y:S02]  /*5a50*/  SEL R103, RZ, 0x4, P2 ;  /* 0x00000004ff677807 */ /* 0x000fe40001000000 */
[----:B------:R-:W-:-:S02]  /*5a60*/  ISETP.GE.AND P2, PT, R185, UR5, PT ;  /* 0x00000005b9007c0c */ /* 0x000fc4000bf46270 */
[----:B------:R-:W-:Y:S02]  /*5a70*/  SEL R101, RZ, 0x4, P3 ;  /* 0x00000004ff657807 */ /* 0x000fe40001800000 */
[----:B------:R-:W-:Y:S02]  /*5a80*/  SEL R102, RZ, 0x4, P5 ;  /* 0x00000004ff667807 */ /* 0x000fe40002800000 */
[----:B------:R-:W-:Y:S01]  /*5a90*/  ISETP.GE.AND P3, PT, R183, UR5, PT ;  /* 0x00000005b7007c0c */ /* 0x000fe2000bf66270 */
[----:B-1----:R-:W-:Y:S01]  /*5aa0*/  IMAD R14, R47, UR7, RZ ;  /* 0x000000072f0e7c24 */ /* 0x002fe2000f8e02ff */
[----:B------:R-:W-:Y:S01]  /*5ab0*/  ISETP.GE.AND P5, PT, R184, UR5, PT ;  /* 0x00000005b8007c0c */ /* 0x000fe2000bfa6270 */
[----:B------:R1:W-:Y:S01]  /*5ac0*/  STL [R1+0x48], R2 ;  /* 0x0000480201007387 */ /* 0x0003e20000100800 */
[----:B------:R-:W-:Y:S02]  /*5ad0*/  SEL R100, RZ, 0x4, P2 ;  /* 0x00000004ff647807 */ /* 0x000fe40001000000 */
[----:B------:R-:W-:-:S02]  /*5ae0*/  ISETP.GE.AND P2, PT, R182, UR5, PT ;  /* 0x00000005b6007c0c */ /* 0x000fc4000bf46270 */
[----:B------:R-:W-:Y:S02]  /*5af0*/  SEL R95, RZ, 0x4, P3 ;  /* 0x00000004ff5f7807 */ /* 0x000fe40001800000 */
[----:B------:R-:W-:Y:S01]  /*5b00*/  SEL R97, RZ, 0x4, P5 ;  /* 0x00000004ff617807 */ /* 0x000fe20002800000 */
[----:B-1----:R-:W-:Y:S01]  /*5b10*/  IMAD R2, R46, UR7, RZ ;  /* 0x000000072e027c24 */ /* 0x002fe2000f8e02ff */
[-C--:B------:R-:W-:Y:S02]  /*5b20*/  LEA R46, P3, R14, R124.reuse, 0x2 ;  /* 0x0000007c0e2e7211 */ /* 0x080fe400078610ff */
[----:B------:R-:W-:Y:S01]  /*5b30*/  ISETP.GT.AND P5, PT, R154, 0xbf, PT ;  /* 0x000000bf9a00780c */ /* 0x000fe20003fa4270 */
[----:B------:R1:W-:Y:S01]  /*5b40*/  STL [R1+0x214], R14 ;  /* 0x0002140e01007387 */ /* 0x0003e20000100800 */
[----:B------:R-:W-:Y:S02]  /*5b50*/  SEL R94, RZ, 0x4, P2 ;  /* 0x00000004ff5e7807 */ /* 0x000fe40001000000 */
[----:B------:R-:W-:-:S02]  /*5b60*/  LEA R118, P2, R2, R124, 0x2 ;  /* 0x0000007c02767211 */ /* 0x000fc400078410ff */
[-C--:B------:R-:W-:Y:S01]  /*5b70*/  LEA.HI.X.SX32 R47, R14, R8.reuse, 0x2, P3 ;  /* 0x000000080e2f7211 */ /* 0x080fe200018f16ff */
[----:B------:R2:W-:Y:S01]  /*5b80*/  STL [R1+0x210], R2 ;  /* 0x0002100201007387 */ /* 0x0005e20000100800 */
[----:B------:R-:W-:Y:S02]  /*5b90*/  LEA.HI.X.SX32 R119, R2, R8, 0x2, P2 ;  /* 0x0000000802777211 */ /* 0x000fe400010f16ff */
[----:B-1----:R-:W-:Y:S02]  /*5ba0*/  SEL R14, R177, RZ, P5 ;  /* 0x000000ffb10e7207 */ /* 0x002fe40002800000 */
[----:B------:R-:W-:-:S03]  /*5bb0*/  SEL R156, R175, RZ, P5 ;  /* 0x000000ffaf9c7207 */ /* 0x000fc60002800000 */
[----:B------:R1:W-:Y:S01]  /*5bc0*/  STL [R1+0x50], R14 ;  /* 0x0000500e01007387 */ /* 0x0003e20000100800 */
[----:B--2---:R-:W-:-:S05]  /*5bd0*/  SEL R2, R176, RZ, P5 ;  /* 0x000000ffb0027207 */ /* 0x004fca0002800000 */
[----:B------:R2:W-:Y:S01]  /*5be0*/  STL [R1+0x4c], R2 ;  /* 0x00004c0201007387 */ /* 0x0005e20000100800 */
[----:B-1----:R-:W-:-:S03]  /*5bf0*/  SEL R14, R174, RZ, P5 ;  /* 0x000000ffae0e7207 */ /* 0x002fc60002800000 */
[----:B------:R1:W-:Y:S04]  /*5c00*/  STL [R1+0x54], R156 ;  /* 0x0000549c01007387 */ /* 0x0003e80000100800 */
[----:B------:R3:W-:Y:S01]  /*5c10*/  STL [R1+0x5c], R14 ;  /* 0x00005c0e01007387 */ /* 0x0007e20000100800 */
[----:B--2---:R-:W-:Y:S02]  /*5c20*/  SEL R2, R173, RZ, P5 ;  /* 0x000000ffad027207 */ /* 0x004fe40002800000 */
[----:B-1----:R-:W-:-:S03]  /*5c30*/  SEL R156, R172, RZ, P5 ;  /* 0x000000ffac9c7207 */ /* 0x002fc60002800000 */
[----:B------:R1:W-:Y:S01]  /*5c40*/  STL [R1+0x60], R2 ;  /* 0x0000600201007387 */ /* 0x0003e20000100800 */
[----:B---3--:R-:W-:-:S03]  /*5c50*/  SEL R14, R171, RZ, P5 ;  /* 0x000000ffab0e7207 */ /* 0x008fc60002800000 */
[----:B------:R2:W-:Y:S04]  /*5c60*/  STL [R1+0x64], R156 ;  /* 0x0000649c01007387 */ /* 0x0005e80000100800 */
[----:B------:R3:W-:Y:S01]  /*5c70*/  STL [R1+0x68], R14 ;  /* 0x0000680e01007387 */ /* 0x0007e20000100800 */
[----:B-1----:R-:W-:Y:S02]  /*5c80*/  SEL R2, R170, RZ, P5 ;  /* 0x000000ffaa027207 */ /* 0x002fe40002800000 */
[----:B--2---:R-:W-:-:S03]  /*5c90*/  SEL R156, R169, RZ, P5 ;  /* 0x000000ffa99c7207 */ /* 0x004fc60002800000 */
        /* <DEDUP_REMOVED lines=8> */
[----:B------:R-:W-:Y:S01]  /*5d20*/  STL [R1+0x80], R156 ;  /* 0x0000809c01007387 */ /* 0x000fe20000100800 */
[----:B------:R-:W-:-:S03]  /*5d30*/  SEL R133, R133, RZ, P5 ;  /* 0x000000ff85857207 */ /* 0x000fc60002800000 */
[----:B------:R2:W-:Y:S01]  /*5d40*/  STL [R1+0x84], R14 ;  /* 0x0000840e01007387 */ /* 0x0005e20000100800 */
[----:B-1----:R-:W-:Y:S02]  /*5d50*/  SEL R2, R162, RZ, P5 ;  /* 0x000000ffa2027207 */ /* 0x002fe40002800000 */
[----:B------:R-:W-:-:S03]  /*5d60*/  SEL R130, R130, RZ, P5 ;  /* 0x000000ff82827207 */ /* 0x000fc60002800000 */
[----:B------:R1:W-:Y:S01]  /*5d70*/  STL [R1+0x88], R2 ;  /* 0x0000880201007387 */ /* 0x0003e20000100800 */
[----:B--2---:R-:W-:-:S03]  /*5d80*/  SEL R14, R132, RZ, P5 ;  /* 0x000000ff840e7207 */ /* 0x004fc60002800000 */
[----:B------:R-:W-:Y:S04]  /*5d90*/  STL [R1+0x8c], R133 ;  /* 0x00008c8501007387 */ /* 0x000fe80000100800 */
[----:B------:R2:W-:Y:S01]  /*5da0*/  STL [R1+0x90], R14 ;  /* 0x0000900e01007387 */ /* 0x0005e20000100800 */
[----:B-1----:R-:W-:Y:S02]  /*5db0*/  SEL R2, R131, RZ, P5 ;  /* 0x000000ff83027207 */ /* 0x002fe40002800000 */
[----:B------:R-:W-:-:S03]  /*5dc0*/  SEL R125, R125, RZ, P5 ;  /* 0x000000ff7d7d7207 */ /* 0x000fc60002800000 */
[----:B------:R1:W-:Y:S01]  /*5dd0*/  STL [R1+0x94], R2 ;  /* 0x0000940201007387 */ /* 0x0003e20000100800 */
[----:B--2---:R-:W-:-:S03]  /*5de0*/  SEL R14, R127, RZ, P5 ;  /* 0x000000ff7f0e7207 */ /* 0x004fc60002800000 */
[----:B------:R-:W-:Y:S01]  /*5df0*/  STL [R1+0x98], R130 ;  /* 0x0000988201007387 */ /* 0x000fe20000100800 */
[----:B------:R-:W-:-:S03]  /*5e00*/  ISETP.GE.AND P1, PT, R178, UR5, PT ;  /* 0x00000005b2007c0c */ /* 0x000fc6000bf26270 */
[----:B------:R2:W-:Y:S01]  /*5e10*/  STL [R1+0x9c], R14 ;  /* 0x00009c0e01007387 */ /* 0x0005e20000100800 */
[----:B-1----:R-:W-:Y:S02]  /*5e20*/  SEL R2, R126, RZ, P5 ;  /* 0x000000ff7e027207 */ /* 0x002fe40002800000 */
[----:B------:R-:W-:-:S03]  /*5e30*/  SEL R68, RZ, 0x4, P1 ;  /* 0x00000004ff447807 */ /* 0x000fc60000800000 */
[----:B------:R1:W-:Y:S01]  /*5e40*/  STL [R1+0xa0], R2 ;  /* 0x0000a00201007387 */ /* 0x0003e20000100800 */
[----:B--2---:R-:W-:-:S03]  /*5e50*/  SEL R14, R103, RZ, P5 ;  /* 0x000000ff670e7207 */ /* 0x004fc60002800000 */
[----:B------:R-:W-:Y:S01]  /*5e60*/  STL [R1+0xa4], R125 ;  /* 0x0000a47d01007387 */ /* 0x000fe20000100800 */
[----:B------:R-:W-:Y:S02]  /*5e70*/  ISETP.GE.AND P1, PT, R181, UR5, PT ;  /* 0x00000005b5007c0c */ /* 0x000fe4000bf26270 */
[----:B------:R-:W-:Y:S01]  /*5e80*/  SEL R101, R101, RZ, P5 ;  /* 0x000000ff65657207 */ /* 0x000fe20002800000 */
[----:B------:R2:W-:Y:S01]  /*5e90*/  STL [R1+0xac], R14 ;  /* 0x0000ac0e01007387 */ /* 0x0005e20000100800 */
[----:B-1----:R-:W-:Y:S01]  /*5ea0*/  SEL R2, R102, RZ, P5 ;  /* 0x000000ff66027207 */ /* 0x002fe20002800000 */
[----:B------:R-:W-:Y:S01]  /*5eb0*/  UIADD3 UR6, UR6, -0xc0, URZ ;  /* 0xffffff4006067890 */ /* 0x000fe2000fffe03f */
[----:B------:R-:W-:Y:S02]  /*5ec0*/  ISETP.GE.AND P3, PT, R180, UR5, PT ;  /* 0x00000005b4007c0c */ /* 0x000fe4000bf66270 */
[----:B------:R-:W-:Y:S01]  /*5ed0*/  SEL R68, R68, RZ, P5 ;  /* 0x000000ff44447207 */ /* 0x000fe20002800000 */
[----:B------:R1:W-:Y:S01]  /*5ee0*/  STL [R1+0xb0], R2 ;  /* 0x0000b00201007387 */ /* 0x0003e20000100800 */
[----:B--2---:R-:W-:-:S03]  /*5ef0*/  SEL R14, R100, RZ, P5 ;  /* 0x000000ff640e7207 */ /* 0x004fc60002800000 */
[----:B------:R-:W-:Y:S01]  /*5f00*/  STL [R1+0xb4], R101 ;  /* 0x0000b46501007387 */ /* 0x000fe20000100800 */
[----:B------:R-:W-:Y:S02]  /*5f10*/  SEL R75, RZ, 0x4, P1 ;  /* 0x00000004ff4b7807 */ /* 0x000fe40000800000 */
[----:B------:R-:W-:Y:S01]  /*5f20*/  ISETP.GE.AND P2, PT, R179, UR5, PT ;  /* 0x00000005b3007c0c */ /* 0x000fe2000bf46270 */
[----:B------:R2:W-:Y:S01]  /*5f30*/  STL [R1+0xb8], R14 ;  /* 0x0000b80e01007387 */ /* 0x0005e20000100800 */
[----:B------:R-:W-:Y:S01]  /*5f40*/  ISETP.GE.AND P1, PT, R157, UR5, PT ;  /* 0x000000059d007c0c */ /* 0x000fe2000bf26270 */
[----:B------:R-:W-:Y:S01]  /*5f50*/  ULDC.64 UR4, c[0x0][0x210] ;  /* 0x0000840000047ab9 */ /* 0x000fe20000000a00 */
[----:B-1----:R-:W-:Y:S02]  /*5f60*/  SEL R2, R97, RZ, P5 ;  /* 0x000000ff61027207 */ /* 0x002fe40002800000 */
[----:B------:R-:W-:Y:S02]  /*5f70*/  SEL R95, R95, RZ, P5 ;  /* 0x000000ff5f5f7207 */ /* 0x000fe40002800000 */
[----:B------:R-:W-:-:S02]  /*5f80*/  SEL R74, RZ, 0x4, P3 ;  /* 0x00000004ff4a7807 */ /* 0x000fc40001800000 */
[----:B------:R-:W-:Y:S02]  /*5f90*/  ISETP.NE.U32.AND P3, PT, R68, RZ, PT ;  /* 0x000000ff4400720c */ /* 0x000fe40003f65070 */
[----:B--2---:R-:W-:Y:S01]  /*5fa0*/  SEL R14, R94, RZ, P5 ;  /* 0x000000ff5e0e7207 */ /* 0x004fe20002800000 */
[----:B------:R1:W-:Y:S01]  /*5fb0*/  STL [R1+0xbc], R2 ;  /* 0x0000bc0201007387 */ /* 0x0003e20000100800 */
[----:B------:R-:W-:Y:S02]  /*5fc0*/  SEL R69, RZ, 0x4, P2 ;  /* 0x00000004ff457807 */ /* 0x000fe40001000000 */
[----:B------:R-:W-:Y:S01]  /*5fd0*/  SEL R68, RZ, 0x4, P1 ;  /* 0x00000004ff447807 */ /* 0x000fe20000800000 */
[----:B------:R-:W-:Y:S01]  /*5fe0*/  STL [R1+0xc0], R95 ;  /* 0x0000c05f01007387 */ /* 0x000fe20000100800 */
[----:B------:R-:W-:Y:S02]  /*5ff0*/  ISETP.GE.AND P1, PT, R208, UR6, PT ;  /* 0x00000006d0007c0c */ /* 0x000fe4000bf26270 */
[----:B------:R-:W-:Y:S01]  /*6000*/  SEL R94, R74, RZ, P5 ;  /* 0x000000ff4a5e7207 */ /* 0x000fe20002800000 */
[----:B------:R2:W-:Y:S01]  /*6010*/  STL [R1+0xc4], R14 ;  /* 0x0000c40e01007387 */ /* 0x0005e20000100800 */
[----:B-1----:R-:W-:-:S02]  /*6020*/  SEL R2, R75, RZ, P5 ;  /* 0x000000ff4b027207 */ /* 0x002fc40002800000 */
[----:B--2---:R-:W-:Y:S02]  /*6030*/  SEL R14, R69, RZ, P5 ;  /* 0x000000ff450e7207 */ /* 0x004fe40002800000 */
[----:B------:R-:W-:Y:S02]  /*6040*/  SEL R69, RZ, 0x4, P1 ;  /* 0x00000004ff457807 */ /* 0x000fe40000800000 */
[----:B------:R-:W-:Y:S01]  /*6050*/  ISETP.GE.AND P1, PT, R205, UR6, PT ;  /* 0x00000006cd007c0c */ /* 0x000fe2000bf26270 */
[----:B------:R-:W-:Y:S04]  /*6060*/  STL [R1+0xc8], R2 ;  /* 0x0000c80201007387 */ /* 0x000fe80000100800 */
[----:B------:R1:W-:Y:S02]  /*6070*/  STL [R1+0xcc], R94 ;  /* 0x0000cc5e01007387 */ /* 0x0003e40000100800 */
[----:B-1----:R-:W-:-:S02]  /*6080*/  SEL R94, RZ, 0x4, P1 ;  /* 0x00000004ff5e7807 */ /* 0x002fc40000800000 */
[----:B------:R-:W-:-:S04]  /*6090*/  ISETP.GE.AND P1, PT, R202, UR6, PT ;  /* 0x00000006ca007c0c */ /* 0x000fc8000bf26270 */
[----:B------:R-:W-:Y:S02]  /*60a0*/  SEL R97, RZ, 0x4, P1 ;  /* 0x00000004ff617807 */ /* 0x000fe40000800000 */
        /* <DEDUP_REMOVED lines=18> */
[----:B------:R-:W-:Y:S02]  /*61d0*/  ISETP.GE.AND P1, PT, R182, UR6, PT ;  /* 0x00000006b6007c0c */ /* 0x000fe4000bf26270 */
[----:B------:R-:W-:Y:S02]  /*61e0*/  ISETP.GE.AND P2, PT, R0, UR6, PT ;  /* 0x0000000600007c0c */ /* 0x000fe4000bf46270 */
[----:B------:R-:W-:Y:S02]  /*61f0*/  SEL R172, RZ, 0x4, P1 ;  /* 0x00000004ffac7807 */ /* 0x000fe40000800000 */
[----:B------:R-:W-:Y:S02]  /*6200*/  ISETP.GE.AND P1, PT, R180, UR6, PT ;  /* 0x00000006b4007c0c */ /* 0x000fe4000bf26270 */
[----:B------:R-:W-:-:S02]  /*6210*/  SEL R2, R68, RZ, P5 ;  /* 0x000000ff44027207 */ /* 0x000fc40002800000 */
[----:B------:R-:W-:Y:S02]  /*6220*/  ISETP.GE.AND P5, PT, R207, UR6, PT ;  /* 0x00000006cf007c0c */ /* 0x000fe4000bfa6270 */
[----:B------:R-:W-:Y:S02]  /*6230*/  SEL R68, RZ, 0x4, P2 ;  /* 0x00000004ff447807 */ /* 0x000fe40001000000 */
[----:B------:R-:W-:Y:S02]  /*6240*/  ISETP.GE.AND P2, PT, R206, UR6, PT ;  /* 0x00000006ce007c0c */ /* 0x000fe4000bf46270 */
[----:B------:R-:W-:Y:S02]  /*6250*/  SEL R174, RZ, 0x4, P1 ;  /* 0x00000004ffae7807 */ /* 0x000fe40000800000 */
[----:B------:R-:W-:Y:S02]  /*6260*/  ISETP.GE.AND P1, PT, R157, UR6, PT ;  /* 0x000000069d007c0c */ /* 0x000fe4000bf26270 */
[----:B------:R-:W-:-:S02]  /*6270*/  SEL R74, RZ, 0x4, P5 ;  /* 0x00000004ff4a7807 */ /* 0x000fc40002800000 */
[----:B------:R-:W-:Y:S02]  /*6280*/  ISETP.GE.AND P5, PT, R204, UR6, PT ;  /* 0x00000006cc007c0c */ /* 0x000fe4000bfa6270 */
[----:B------:R-:W-:Y:S02]  /*6290*/  SEL R75, RZ, 0x4, P2 ;  /* 0x00000004ff4b7807 */ /* 0x000fe40001000000 */
[----:B------:R-:W-:Y:S02]  /*62a0*/  ISETP.GE.AND P2, PT, R203, UR6, PT ;  /* 0x00000006cb007c0c */ /* 0x000fe4000bf46270 */
[----:B------:R-:W-:Y:S02]  /*62b0*/  SEL R176, RZ, 0x4, P1 ;  /* 0x00000004ffb07807 */ /* 0x000fe40000800000 */
[----:B------:R-:W-:Y:S02]  /*62c0*/  ISETP.GT.AND P1, PT, R154, 0xff, PT ;  /* 0x000000ff9a00780c */ /* 0x000fe40003f24270 */
[----:B------:R-:W-:Y:S01]  /*62d0*/  SEL R95, RZ, 0x4, P5 ;  /* 0x00000004ff5f7807 */ /* 0x000fe20002800000 */
[----:B------:R1:W-:Y:S01]  /*62e0*/  STL [R1+0xd4], R14 ;  /* 0x0000d40e01007387 */ /* 0x0003e20000100800 */
[----:B------:R-:W-:-:S02]  /*62f0*/  ISETP.NE.U32.AND P5, PT, R96, RZ, PT ;  /* 0x000000ff6000720c */ /* 0x000fc40003fa5070 */
[----:B------:R-:W-:Y:S02]  /*6300*/  SEL R96, RZ, 0x4, P2 ;  /* 0x00000004ff607807 */ /* 0x000fe40001000000 */
[----:B------:R-:W-:Y:S01]  /*6310*/  ISETP.GE.AND P2, PT, R201, UR6, PT ;  /* 0x00000006c9007c0c */ /* 0x000fe2000bf46270 */
[----:B------:R2:W-:Y:S01]  /*6320*/  STL [R1+0xd0], R2 ;  /* 0x0000d00201007387 */ /* 0x0005e20000100800 */
[----:B-1----:R-:W-:Y:S02]  /*6330*/  SEL R14, R68, RZ, P1 ;  /* 0x000000ff440e7207 */ /* 0x002fe40000800000 */
[----:B------:R-:W-:Y:S02]  /*6340*/  SEL R100, RZ, 0x4, P2 ;  /* 0x00000004ff647807 */ /* 0x000fe40001000000 */
[----:B------:R-:W-:Y:S01]  /*6350*/  SEL R156, R69, RZ, P1 ;  /* 0x000000ff459c7207 */ /* 0x000fe20000800000 */
[----:B------:R1:W-:Y:S01]  /*6360*/  STL [R1+0x198], R14 ;  /* 0x0001980e01007387 */ /* 0x0003e20000100800 */
[----:B------:R-:W-:-:S02]  /*6370*/  ISETP.GE.AND P2, PT, R199, UR6, PT ;  /* 0x00000006c7007c0c */ /* 0x000fc4000bf46270 */
[----:B--2---:R-:W-:Y:S02]  /*6380*/  SEL R2, R74, RZ, P1 ;  /* 0x000000ff4a027207 */ /* 0x004fe40000800000 */
[----:B------:R-:W-:Y:S01]  /*6390*/  SEL R94, R94, RZ, P1 ;  /* 0x000000ff5e5e7207 */ /* 0x000fe20000800000 */
[----:B------:R-:W-:Y:S01]  /*63a0*/  STL [R1+0x18c], R156 ;  /* 0x00018c9c01007387 */ /* 0x000fe20000100800 */
[----:B------:R-:W-:Y:S02]  /*63b0*/  SEL R102, RZ, 0x4, P2 ;  /* 0x00000004ff667807 */ /* 0x000fe40001000000 */
[----:B-1----:R-:W-:Y:S01]  /*63c0*/  SEL R14, R75, RZ, P1 ;  /* 0x000000ff4b0e7207 */ /* 0x002fe20000800000 */
[----:B------:R1:W-:Y:S01]  /*63d0*/  STL [R1+0x194], R2 ;  /* 0x0001940201007387 */ /* 0x0003e20000100800 */
[----:B------:R-:W-:-:S03]  /*63e0*/  ISETP.GE.AND P2, PT, R197, UR6, PT ;  /* 0x00000006c5007c0c */ /* 0x000fc6000bf46270 */
[----:B------:R2:W-:Y:S01]  /*63f0*/  STL [R1+0x19c], R14 ;  /* 0x00019c0e01007387 */ /* 0x0005e20000100800 */
[----:B------:R-:W-:-:S03]  /*6400*/  SEL R125, RZ, 0x4, P2 ;  /* 0x00000004ff7d7807 */ /* 0x000fc60001000000 */
[----:B------:R3:W-:Y:S01]  /*6410*/  STL [R1+0x1a4], R94 ;  /* 0x0001a45e01007387 */ /* 0x0007e20000100800 */
[----:B-1----:R-:W-:Y:S02]  /*6420*/  SEL R2, R95, RZ, P1 ;  /* 0x000000ff5f027207 */ /* 0x002fe40000800000 */
[----:B--2---:R-:W-:-:S03]  /*6430*/  SEL R14, R96, RZ, P1 ;  /* 0x000000ff600e7207 */ /* 0x004fc60000800000 */
[----:B------:R1:W-:Y:S01]  /*6440*/  STL [R1+0x1a8], R2 ;  /* 0x0001a80201007387 */ /* 0x0003e20000100800 */
[----:B------:R-:W-:Y:S02]  /*6450*/  ISETP.GE.AND P2, PT, R195, UR6, PT ;  /* 0x00000006c3007c0c */ /* 0x000fe4000bf46270 */
[----:B---3--:R-:W-:Y:S01]  /*6460*/  SEL R94, R97, RZ, P1 ;  /* 0x000000ff615e7207 */ /* 0x008fe20000800000 */
[----:B------:R2:W-:Y:S01]  /*6470*/  STL [R1+0x1ac], R14 ;  /* 0x0001ac0e01007387 */ /* 0x0005e20000100800 */
[----:B------:R-:W-:-:S03]  /*6480*/  SEL R127, RZ, 0x4, P2 ;  /* 0x00000004ff7f7807 */ /* 0x000fc60001000000 */
[----:B------:R3:W-:Y:S01]  /*6490*/  STL [R1+0x1b4], R94 ;  /* 0x0001b45e01007387 */ /* 0x0007e20000100800 */
[----:B-1----:R-:W-:Y:S02]  /*64a0*/  SEL R2, R100, RZ, P1 ;  /* 0x000000ff64027207 */ /* 0x002fe40000800000 */
[----:B------:R-:W-:Y:S02]  /*64b0*/  ISETP.GE.AND P2, PT, R193, UR6, PT ;  /* 0x00000006c1007c0c */ /* 0x000fe4000bf46270 */
[----:B--2---:R-:W-:Y:S01]  /*64c0*/  SEL R14, R101, RZ, P1 ;  /* 0x000000ff650e7207 */ /* 0x004fe20000800000 */
[----:B------:R1:W-:Y:S01]  /*64d0*/  STL [R1+0x1b8], R2 ;  /* 0x0001b80201007387 */ /* 0x0003e20000100800 */
[----:B---3--:R-:W-:-:S03]  /*64e0*/  SEL R94, R102, RZ, P1 ;  /* 0x000000ff665e7207 */ /* 0x008fc60000800000 */
[----:B------:R2:W-:Y:S01]  /*64f0*/  STL [R1+0x1bc], R14 ;  /* 0x0001bc0e01007387 */ /* 0x0005e20000100800 */
[----:B------:R-:W-:Y:S02]  /*6500*/  SEL R131, RZ, 0x4, P2 ;  /* 0x00000004ff837807 */ /* 0x000fe40001000000 */
[----:B------:R-:W-:Y:S01]  /*6510*/  ISETP.GE.AND P2, PT, R191, UR6, PT ;  /* 0x00000006bf007c0c */ /* 0x000fe2000bf46270 */
[----:B------:R3:W-:Y:S01]  /*6520*/  STL [R1+0x1c4], R94 ;  /* 0x0001c45e01007387 */ /* 0x0007e20000100800 */
[----:B-1----:R-:W-:Y:S02]  /*6530*/  SEL R2, R103, RZ, P1 ;  /* 0x000000ff67027207 */ /* 0x002fe40000800000 */
[----:B--2---:R-:W-:-:S03]  /*6540*/  SEL R14, R125, RZ, P1 ;  /* 0x000000ff7d0e7207 */ /* 0x004fc60000800000 */
        /* <DEDUP_REMOVED lines=17> */
[----:B------:R-:W-:Y:S02]  /*6660*/  SEL R167, RZ, 0x4, P2 ;  /* 0x00000004ffa77807 */ /* 0x000fe40001000000 */
[----:B---3--:R-:W-:Y:S01]  /*6670*/  SEL R94, R162, RZ, P1 ;  /* 0x000000ffa25e7207 */ /* 0x008fe20000800000 */
[----:B------:R2:W-:Y:S01]  /*6680*/  STL [R1+0x1e8], R14 ;  /* 0x0001e80e01007387 */ /* 0x0005e20000100800 */
[----:B------:R-:W-:-:S03]  /*6690*/  ISETP.GE.AND P2, PT, R185, UR6, PT ;  /* 0x00000006b9007c0c */ /* 0x000fc6000bf46270 */
[----:B------:R3:W-:Y:S01]  /*66a0*/  STL [R1+0x1ec], R94 ;  /* 0x0001ec5e01007387 */ /* 0x0007e20000100800 */
[----:B-1----:R-:W-:Y:S02]  /*66b0*/  SEL R2, R165, RZ, P1 ;  /* 0x000000ffa5027207 */ /* 0x002fe40000800000 */
[----:B------:R-:W-:Y:S02]  /*66c0*/  SEL R169, RZ, 0x4, P2 ;  /* 0x00000004ffa97807 */ /* 0x000fe40001000000 */
[----:B--2---:R-:W-:Y:S01]  /*66d0*/  SEL R14, R166, RZ, P1 ;  /* 0x000000ffa60e7207 */ /* 0x004fe20000800000 */
[----:B------:R1:W-:Y:S01]  /*66e0*/  STL [R1+0x1f0], R2 ;  /* 0x0001f00201007387 */ /* 0x0003e20000100800 */
[----:B---3--:R-:W-:-:S03]  /*66f0*/  SEL R94, R167, RZ, P1 ;  /* 0x000000ffa75e7207 */ /* 0x008fc60000800000 */
[----:B------:R2:W-:Y:S01]  /*6700*/  STL [R1+0x1f4], R14 ;  /* 0x0001f40e01007387 */ /* 0x0005e20000100800 */
[----:B------:R-:W-:-:S03]  /*6710*/  ISETP.GE.AND P2, PT, R183, UR6, PT ;  /* 0x00000006b7007c0c */ /* 0x000fc6000bf46270 */
[----:B------:R3:W-:Y:S01]  /*6720*/  STL [R1+0x1f8], R94 ;  /* 0x0001f85e01007387 */ /* 0x0007e20000100800 */
[----:B-1----:R-:W-:Y:S02]  /*6730*/  SEL R2, R168, RZ, P1 ;  /* 0x000000ffa8027207 */ /* 0x002fe40000800000 */
[----:B--2---:R-:W-:-:S03]  /*6740*/  SEL R14, R169, RZ, P1 ;  /* 0x000000ffa90e7207 */ /* 0x004fc60000800000 */
[----:B------:R1:W-:Y:S01]  /*6750*/  STL [R1+0x1fc], R2 ;  /* 0x0001fc0201007387 */ /* 0x0003e20000100800 */
[----:B---3--:R-:W-:-:S03]  /*6760*/  SEL R94, R170, RZ, P1 ;  /* 0x000000ffaa5e7207 */ /* 0x008fc60000800000 */
[----:B------:R2:W-:Y:S01]  /*6770*/  STL [R1+0x200], R14 ;  /* 0x0002000e01007387 */ /* 0x0005e20000100800 */
[----:B------:R-:W-:-:S03]  /*6780*/  SEL R171, RZ, 0x4, P2 ;  /* 0x00000004ffab7807 */ /* 0x000fc60001000000 */
[----:B------:R3:W-:Y:S01]  /*6790*/  STL [R1+0x204], R94 ;  /* 0x0002045e01007387 */ /* 0x0007e20000100800 */
[----:B-1----:R-:W-:Y:S02]  /*67a0*/  SEL R2, R171, RZ, P1 ;  /* 0x000000ffab027207 */ /* 0x002fe40000800000 */
[----:B--2---:R-:W-:Y:S01]  /*67b0*/  SEL R14, R172, RZ, P1 ;  /* 0x000000ffac0e7207 */ /* 0x004fe20000800000 */
[----:B---3--:R-:W-:Y:S02]  /*67c0*/  IMAD R94, R28, UR7, RZ ;  /* 0x000000071c5e7c24 */ /* 0x008fe4000f8e02ff */
[----:B------:R-:W-:Y:S03]  /*67d0*/  STL [R1+0x208], R2 ;  /* 0x0002080201007387 */ /* 0x000fe60000100800 */
[C---:B------:R-:W-:Y:S01]  /*67e0*/  LEA R100, P6, R94.reuse, R124, 0x2 ;  /* 0x0000007c5e647211 */ /* 0x040fe200078c10ff */
[----:B------:R-:W-:Y:S03]  /*67f0*/  STL [R1+0x20c], R14 ;  /* 0x00020c0e01007387 */ /* 0x000fe60000100800 */
[----:B------:R-:W-:Y:S01]  /*6800*/  LEA.HI.X.SX32 R101, R94, R8, 0x2, P6 ;  /* 0x000000085e657211 */ /* 0x000fe200030f16ff */
[----:B------:R1:W-:Y:S02]  /*6810*/  STL [R1+0x1cc], R94 ;  /* 0x0001cc5e01007387 */ /* 0x0003e40000100800 */
[----:B-1----:R-:W-:-:S02]  /*6820*/  IMAD R94, R7, UR7, RZ ;  /* 0x00000007075e7c24 */ /* 0x002fc4000f8e02ff */
[----:B------:R-:W-:Y:S02]  /*6830*/  IMAD R7, R41, R9, RZ ;  /* 0x0000000929077224 */ /* 0x000fe400078e02ff */
[----:B------:R-:W-:Y:S01]  /*6840*/  IMAD R9, R40, UR7, RZ ;  /* 0x0000000728097c24 */ /* 0x000fe2000f8e02ff */
[----:B------:R-:W-:-:S04]  /*6850*/  LEA R74, P6, R94, R124, 0x2 ;  /* 0x0000007c5e4a7211 */ /* 0x000fc800078c10ff */
[----:B------:R-:W-:Y:S02]  /*6860*/  LEA.HI.X.SX32 R75, R94, R8, 0x2, P6 ;  /* 0x000000085e4b7211 */ /* 0x000fe400030f16ff */
[C---:B------:R-:W-:Y:S01]  /*6870*/  LEA R40, P6, R9.reuse, R124, 0x2 ;  /* 0x0000007c09287211 */ /* 0x040fe200078c10ff */
[----:B------:R-:W-:Y:S03]  /*6880*/  STL [R1+0x1b0], R94 ;  /* 0x0001b05e01007387 */ /* 0x000fe60000100800 */
[----:B------:R-:W-:Y:S01]  /*6890*/  LEA.HI.X.SX32 R41, R9, R8, 0x2, P6 ;  /* 0x0000000809297211 */ /* 0x000fe200030f16ff */
[----:B------:R1:W-:Y:S02]  /*68a0*/  STL [R1+0x1a0], R9 ;  /* 0x0001a00901007387 */ /* 0x0003e40000100800 */
[----:B-1----:R-:W-:-:S05]  /*68b0*/  IMAD R9, R53, UR7, RZ ;  /* 0x0000000735097c24 */ /* 0x002fca000f8e02ff */
[C---:B------:R-:W-:Y:S01]  /*68c0*/  LEA R130, P6, R9.reuse, R124, 0x2 ;  /* 0x0000007c09827211 */ /* 0x040fe200078c10ff */
[----:B------:R1:W-:Y:S03]  /*68d0*/  STL [R1+0x190], R9 ;  /* 0x0001900901007387 */ /* 0x0003e60000100800 */
[----:B------:R-:W-:Y:S01]  /*68e0*/  LEA.HI.X.SX32 R131, R9, R8, 0x2, P6 ;  /* 0x0000000809837211 */ /* 0x000fe200030f16ff */
        /* <DEDUP_REMOVED lines=11> */
[----:B------:R-:W-:Y:S02]  /*69a0*/  LEA.HI.X.SX32 R39, R9, R8, 0x2, P6 ;  /* 0x0000000809277211 */ /* 0x000fe400030f16ff */
[----:B------:R-:W-:Y:S01]  /*69b0*/  ISETP.GE.AND P2, PT, R181, UR6, PT ;  /* 0x00000006b5007c0c */ /* 0x000fe2000bf46270 */
[----:B-1----:R-:W-:-:S03]  /*69c0*/  IMAD R9, R37, UR7, RZ ;  /* 0x0000000725097c24 */ /* 0x002fc6000f8e02ff */
[----:B------:R-:W-:Y:S02]  /*69d0*/  SEL R173, RZ, 0x4, P2 ;  /* 0x00000004ffad7807 */ /* 0x000fe40001000000 */
[----:B------:R-:W-:Y:S01]  /*69e0*/  LEA R132, P6, R9, R124, 0x2 ;  /* 0x0000007c09847211 */ /* 0x000fe200078c10ff */
[----:B------:R1:W-:Y:S01]  /*69f0*/  STL [R1+0x17c], R9 ;  /* 0x00017c0901007387 */ /* 0x0003e20000100800 */
[----:B------:R-:W-:Y:S02]  /*6a00*/  ISETP.GE.AND P2, PT, R179, UR6, PT ;  /* 0x00000006b3007c0c */ /* 0x000fe4000bf46270 */
[----:B------:R-:W-:Y:S02]  /*6a10*/  LEA.HI.X.SX32 R133, R9, R8, 0x2, P6 ;  /* 0x0000000809857211 */ /* 0x000fe400030f16ff */
[----:B------:R-:W-:Y:S01]  /*6a20*/  SEL R175, RZ, 0x4, P2 ;  /* 0x00000004ffaf7807 */ /* 0x000fe20001000000 */
[----:B-1----:R-:W-:Y:S01]  /*6a30*/  IMAD R9, R36, UR7, RZ ;  /* 0x0000000724097c24 */ /* 0x002fe2000f8e02ff */
[----:B------:R-:W-:-:S04]  /*6a40*/  ISETP.GE.AND P2, PT, R178, UR6, PT ;  /* 0x00000006b2007c0c */ /* 0x000fc8000bf46270 */
[C---:B------:R-:W-:Y:S01]  /*6a50*/  LEA R96, P6, R9.reuse, R124, 0x2 ;  /* 0x0000007c09607211 */ /* 0x040fe200078c10ff */
[----:B------:R1:W-:Y:S01]  /*6a60*/  STL [R1+0x178], R9 ;  /* 0x0001780901007387 */ /* 0x0003e20000100800 */
[----:B------:R-:W-:Y:S02]  /*6a70*/  SEL R177, RZ, 0x4, P2 ;  /* 0x00000004ffb17807 */ /* 0x000fe40001000000 */
[----:B------:R-:W-:Y:S02]  /*6a80*/  LEA.HI.X.SX32 R97, R9, R8, 0x2, P6 ;  /* 0x0000000809617211 */ /* 0x000fe400030f16ff */
[----:B------:R-:W-:Y:S02]  /*6a90*/  SEL R156, R173, RZ, P1 ;  /* 0x000000ffad9c7207 */ /* 0x000fe40000800000 */
[----:B------:R-:W-:Y:S01]  /*6aa0*/  SEL R2, R174, RZ, P1 ;  /* 0x000000ffae027207 */ /* 0x000fe20000800000 */
[----:B-1----:R-:W-:Y:S01]  /*6ab0*/  IMAD R9, R33, UR7, RZ ;  /* 0x0000000721097c24 */ /* 0x002fe2000f8e02ff */
[----:B------:R-:W-:-:S02]  /*6ac0*/  SEL R14, R175, RZ, P1 ;  /* 0x000000ffaf0e7207 */ /* 0x000fc40000800000 */
[----:B------:R-:W-:Y:S02]  /*6ad0*/  SEL R157, R176, RZ, P1 ;  /* 0x000000ffb09d7207 */ /* 0x000fe40000800000 */
[----:B------:R-:W-:Y:S02]  /*6ae0*/  SEL R28, R177, RZ, P1 ;  /* 0x000000ffb11c7207 */ /* 0x000fe40000800000 */
[----:B------:R-:W-:Y:S02]  /*6af0*/  ISETP.NE.U32.AND P1, PT, R66, RZ, PT ;  /* 0x000000ff4200720c */ /* 0x000fe40003f25070 */
[----:B------:R-:W-:Y:S01]  /*6b00*/  LEA R66, P6, R9, R124, 0x2 ;  /* 0x0000007c09427211 */ /* 0x000fe200078c10ff */
[----:B------:R1:W-:Y:S01]  /*6b10*/  STL [R1+0x174], R9 ;  /* 0x0001740901007387 */ /* 0x0003e20000100800 */
[----:B------:R-:W-:Y:S02]  /*6b20*/  ISETP.NE.U32.AND P2, PT, R67, RZ, PT ;  /* 0x000000ff4300720c */ /* 0x000fe40003f45070 */
        /* <DEDUP_REMOVED lines=13> */
[----:B------:R-:W-:Y:S02]  /*6c00*/  IMAD R165, R0, R16, RZ ;  /* 0x0000001000a57224 */ /* 0x000fe400078e02ff */
[----:B-1----:R-:W-:-:S05]  /*6c10*/  IMAD R9, R12, UR7, RZ ;  /* 0x000000070c097c24 */ /* 0x002fca000f8e02ff */
[C---:B------:R-:W-:Y:S01]  /*6c20*/  LEA R52, P6, R9.reuse, R124, 0x2 ;  /* 0x0000007c09347211 */ /* 0x040fe200078c10ff */
[----:B------:R1:W-:Y:S01]  /*6c30*/  STL [R1+0x164], R9 ;  /* 0x0001640901007387 */ /* 0x0003e20000100800 */
[C---:B------:R-:W-:Y:S02]  /*6c40*/  IMAD R170, R16.reuse, 0x2, R165 ;  /* 0x0000000210aa7824 */ /* 0x040fe400078e02a5 */
[----:B------:R-:W-:Y:S02]  /*6c50*/  LEA.HI.X.SX32 R53, R9, R8, 0x2, P6 ;  /* 0x0000000809357211 */ /* 0x000fe400030f16ff */
[C---:B------:R-:W-:Y:S02]  /*6c60*/  IMAD R172, R16.reuse, 0x2, R170 ;  /* 0x0000000210ac7824 */ /* 0x040fe400078e02aa */
[----:B-1----:R-:W-:Y:S02]  /*6c70*/  IMAD R9, R11, UR7, RZ ;  /* 0x000000070b097c24 */ /* 0x002fe4000f8e02ff */
[----:B------:R-:W-:-:S03]  /*6c80*/  IMAD R178, R16, 0x2, R172 ;  /* 0x0000000210b27824 */ /* 0x000fc600078e02ac */
[C---:B------:R-:W-:Y:S01]  /*6c90*/  LEA R36, P6, R9.reuse, R124, 0x2 ;  /* 0x0000007c09247211 */ /* 0x040fe200078c10ff */
[----:B------:R1:W-:Y:S03]  /*6ca0*/  STL [R1+0x160], R9 ;  /* 0x0001600901007387 */ /* 0x0003e60000100800 */
[----:B------:R-:W-:Y:S01]  /*6cb0*/  LEA.HI.X.SX32 R37, R9, R8, 0x2, P6 ;  /* 0x0000000809257211 */ /* 0x000fe200030f16ff */
[----:B------:R-:W-:Y:S02]  /*6cc0*/  IMAD R180, R16, 0x2, R178 ;  /* 0x0000000210b47824 */ /* 0x000fe400078e02b2 */
[----:B-1----:R-:W-:Y:S02]  /*6cd0*/  IMAD R9, R10, UR7, RZ ;  /* 0x000000070a097c24 */ /* 0x002fe4000f8e02ff */
[----:B------:R-:W-:-:S03]  /*6ce0*/  IMAD R186, R16, 0x2, R180 ;  /* 0x0000000210ba7824 */ /* 0x000fc600078e02b4 */
[----:B------:R-:W-:-:S04]  /*6cf0*/  LEA R124, P6, R9, R124, 0x2 ;  /* 0x0000007c097c7211 */ /* 0x000fc800078c10ff */
[----:B------:R-:W-:Y:S01]  /*6d00*/  LEA.HI.X.SX32 R125, R9, R8, 0x2, P6 ;  /* 0x00000008097d7211 */ /* 0x000fe200030f16ff */
[C---:B------:R-:W-:Y:S01]  /*6d10*/  IMAD R8, R16.reuse, 0x2, R186 ;  /* 0x0000000210087824 */ /* 0x040fe200078e02ba */
[----:B------:R1:W-:Y:S03]  /*6d20*/  STL [R1+0x15c], R9 ;  /* 0x00015c0901007387 */ /* 0x0003e60000100800 */
[----:B-1----:R-:W-:-:S04]  /*6d30*/  IMAD R9, R16, 0x2, R8 ;  /* 0x0000000210097824 */ /* 0x002fc800078e0208 */
[----:B------:R-:W-:-:S04]  /*6d40*/  IMAD R10, R16, 0x2, R9 ;  /* 0x00000002100a7824 */ /* 0x000fc800078e0209 */
[----:B------:R-:W-:-:S04]  /*6d50*/  IMAD R11, R16, 0x2, R10 ;  /* 0x00000002100b7824 */ /* 0x000fc800078e020a */
[----:B------:R-:W-:-:S04]  /*6d60*/  IMAD R12, R16, 0x2, R11 ;  /* 0x00000002100c7824 */ /* 0x000fc800078e020b */
[----:B------:R-:W-:Y:S01]  /*6d70*/  IMAD R13, R16, 0x2, R12 ;  /* 0x00000002100d7824 */ /* 0x000fe200078e020c */
[----:B------:R-:W-:-:S03]  /*6d80*/  LEA R204, P6, R7, UR4, 0x2 ;  /* 0x0000000407cc7c11 */ /* 0x000fc6000f8c10ff */
[----:B------:R-:W-:Y:S01]  /*6d90*/  IMAD R162, R16, 0x2, R13 ;  /* 0x0000000210a27824 */ /* 0x000fe200078e020d */
[----:B------:R-:W-:-:S04]  /*6da0*/  LEA.HI.X.SX32 R18, R7, UR5, 0x2, P6 ;  /* 0x0000000507127c11 */ /* 0x000fc8000b0f16ff */
[----:B------:R-:W-:-:S04]  /*6db0*/  LEA R210, P6, R162, R204, 0x2 ;  /* 0x000000cca2d27211 */ /* 0x000fc800078c10ff */
[----:B------:R-:W-:Y:S01]  /*6dc0*/  LEA.HI.X.SX32 R211, R162, R18, 0x2, P6 ;  /* 0x00000012a2d37211 */ /* 0x000fe200030f16ff */
[----:B------:R-:W-:-:S05]  /*6dd0*/  IMAD R162, R16, 0x2, R162 ;  /* 0x0000000210a27824 */ /* 0x000fca00078e02a2 */
        /* <DEDUP_REMOVED lines=53> */
[----:B------:R-:W-:Y:S01]  /*7130*/  IMAD R162, R16, 0x2, R162 ;  /* 0x0000000210a27824 */ /* 0x000fe200078e02a2 */
[----:B------:R-:W-:-:S04]  /*7140*/  @P4 LOP3.LUT R6, R6, 0x400, RZ, 0xfc, !PT ;  /* 0x0000040006064812 */ /* 0x000fc800078efcff */
[----:B------:R-:W-:Y:S02]  /*7150*/  LEA R224, P6, R162, R204, 0x2 ;  /* 0x000000cca2e07211 */ /* 0x000fe400078c10ff */
[----:B------:R-:W-:Y:S02]  /*7160*/  LOP3.LUT R6, R6, 0xfffff7ff, RZ, 0xc0, !PT ;  /* 0xfffff7ff06067812 */ /* 0x000fe400078ec0ff */
[----:B------:R-:W-:Y:S02]  /*7170*/  LEA.HI.X.SX32 R225, R162, R18, 0x2, P6 ;  /* 0x00000012a2e17211 */ /* 0x000fe400030f16ff */
[----:B------:R-:W-:Y:S02]  /*7180*/  LEA R162, P6, R165, R204, 0x2 ;  /* 0x000000cca5a27211 */ /* 0x000fe400078c10ff */
[----:B------:R-:W-:Y:S02]  /*7190*/  @P3 LOP3.LUT R6, R6, 0x800, RZ, 0xfc, !PT ;  /* 0x0000080006063812 */ /* 0x000fe400078efcff */
[----:B------:R-:W-:-:S02]  /*71a0*/  ISETP.NE.U32.AND P4, PT, R163, RZ, PT ;  /* 0x000000ffa300720c */ /* 0x000fc40003f85070 */
[----:B------:R-:W-:Y:S02]  /*71b0*/  ISETP.NE.U32.AND P3, PT, R164, RZ, PT ;  /* 0x000000ffa400720c */ /* 0x000fe40003f65070 */
[----:B------:R-:W-:Y:S02]  /*71c0*/  LEA.HI.X.SX32 R163, R165, R18, 0x2, P6 ;  /* 0x00000012a5a37211 */ /* 0x000fe400030f16ff */
[C---:B------:R-:W-:Y:S01]  /*71d0*/  LEA R164, P6, R170.reuse, R204, 0x2 ;  /* 0x000000ccaaa47211 */ /* 0x040fe200078c10ff */
[----:B------:R1:W-:Y:S04]  /*71e0*/  STL [R1+0x34c], R165 ;  /* 0x00034ca501007387 */ /* 0x0003e80000100800 */
[----:B------:R2:W-:Y:S01]  /*71f0*/  STL [R1+0xa8], R170 ;  /* 0x0000a8aa01007387 */ /* 0x0005e20000100800 */
[----:B-1----:R-:W-:-:S02]  /*7200*/  LEA.HI.X.SX32 R165, R170, R18, 0x2, P6 ;  /* 0x00000012aaa57211 */ /* 0x002fc400030f16ff */
[C---:B--2---:R-:W-:Y:S01]  /*7210*/  LEA R170, P6, R172.reuse, R204, 0x2 ;  /* 0x000000ccacaa7211 */ /* 0x044fe200078c10ff */
[----:B------:R1:W-:Y:S03]  /*7220*/  STL [R1+0x7c], R172 ;  /* 0x00007cac01007387 */ /* 0x0003e60000100800 */
[----:B------:R-:W-:Y:S01]  /*7230*/  LEA.HI.X.SX32 R171, R172, R18, 0x2, P6 ;  /* 0x00000012acab7211 */ /* 0x000fe200030f16ff */
[----:B------:R2:W-:Y:S01]  /*7240*/  STL [R1+0x58], R178 ;  /* 0x000058b201007387 */ /* 0x0005e20000100800 */
[----:B------:R-:W3:Y:S01]  /*7250*/  S2UR UR4, SR_CgaCtaId ;  /* 0x00000000000479c3 */ /* 0x000ee20000008800 */
[----:B-1----:R-:W-:-:S04]  /*7260*/  LEA R172, P6, R178, R204, 0x2 ;  /* 0x000000ccb2ac7211 */ /* 0x002fc800078c10ff */
[----:B------:R-:W-:Y:S02]  /*7270*/  LEA.HI.X.SX32 R173, R178, R18, 0x2, P6 ;  /* 0x00000012b2ad7211 */ /* 0x000fe400030f16ff */
[C---:B--2---:R-:W-:Y:S01]  /*7280*/  LEA R178, P6, R180.reuse, R204, 0x2 ;  /* 0x000000ccb4b27211 */ /* 0x044fe200078c10ff */
[----:B------:R1:W-:Y:S03]  /*7290*/  STL [R1+0x1c0], R180 ;  /* 0x0001c0b401007387 */ /* 0x0003e60000100800 */
[----:B------:R-:W-:Y:S01]  /*72a0*/  LEA.HI.X.SX32 R179, R180, R18, 0x2, P6 ;  /* 0x00000012b4b37211 */ /* 0x000fe200030f16ff */
[----:B------:R2:W-:Y:S01]  /*72b0*/  STL [R1+0x18], R186 ;  /* 0x000018ba01007387 */ /* 0x0005e20000100800 */
[----:B-1----:R-:W-:-:S04]  /*72c0*/  LEA R180, P6, R186, R204, 0x2 ;  /* 0x000000ccbab47211 */ /* 0x002fc800078c10ff */
[----:B------:R-:W-:Y:S02]  /*72d0*/  LEA.HI.X.SX32 R181, R186, R18, 0x2, P6 ;  /* 0x00000012bab57211 */ /* 0x000fe400030f16ff */
[----:B--2---:R-:W-:Y:S02]  /*72e0*/  LEA R186, P6, R8, R204, 0x2 ;  /* 0x000000cc08ba7211 */ /* 0x004fe400078c10ff */
[----:B------:R-:W-:Y:S02]  /*72f0*/  LOP3.LUT R6, R6, 0xffffefff, RZ, 0xc0, !PT ;  /* 0xffffefff06067812 */ /* 0x000fe400078ec0ff */
[----:B------:R-:W-:Y:S02]  /*7300*/  LEA.HI.X.SX32 R187, R8, R18, 0x2, P6 ;  /* 0x0000001208bb7211 */ /* 0x000fe400030f16ff */
[----:B------:R-:W-:Y:S01]  /*7310*/  LEA R188, P6, R9, R204, 0x2 ;  /* 0x000000cc09bc7211 */ /* 0x000fe200078c10ff */
[----:B------:R-:W-:Y:S01]  /*7320*/  UMOV UR7, 0x400 ;  /* 0x0000040000077882 */ /* 0x000fe20000000000 */
[----:B------:R-:W-:-:S02]  /*7330*/  @P3 LOP3.LUT R6, R6, 0x1000, RZ, 0xfc, !PT ;  /* 0x0000100006063812 */ /* 0x000fc400078efcff */
[----:B------:R-:W-:Y:S02]  /*7340*/  LEA.HI.X.SX32 R189, R9, R18, 0x2, P6 ;  /* 0x0000001209bd7211 */ /* 0x000fe400030f16ff */
[C---:B------:R-:W-:Y:S02]  /*7350*/  LEA R194, P6, R10.reuse, R204, 0x2 ;  /* 0x000000cc0ac27211 */ /* 0x040fe400078c10ff */
[----:B------:R-:W-:Y:S01]  /*7360*/  ISETP.NE.U32.AND P3, PT, R15, RZ, PT ;  /* 0x000000ff0f00720c */ /* 0x000fe20003f65070 */
[----:B---3--:R-:W-:Y:S01]  /*7370*/  ULEA UR7, UR4, UR7, 0x18 ;  /* 0x0000000704077291 */ /* 0x008fe2000f8ec03f */
[----:B------:R-:W-:Y:S02]  /*7380*/  LEA.HI.X.SX32 R195, R10, R18, 0x2, P6 ;  /* 0x000000120ac37211 */ /* 0x000fe400030f16ff */
[----:B------:R-:W-:-:S03]  /*7390*/  LEA R196, P6, R11, R204, 0x2 ;  /* 0x000000cc0bc47211 */ /* 0x000fc600078c10ff */
[----:B------:R-:W-:Y:S01]  /*73a0*/  VIADD R15, R3, UR7 ;  /* 0x00000007030f7c36 */ /* 0x000fe20008000000 */
[----:B------:R-:W-:Y:S02]  /*73b0*/  LEA.HI.X.SX32 R197, R11, R18, 0x2, P6 ;  /* 0x000000120bc57211 */ /* 0x000fe400030f16ff */
[----:B------:R-:W-:-:S03]  /*73c0*/  LEA R202, P6, R12, R204, 0x2 ;  /* 0x000000cc0cca7211 */ /* 0x000fc600078c10ff */
[----:B------:R-:W-:Y:S01]  /*73d0*/  @!PT LDS RZ, [RZ] ;  /* 0x00000000fffff984 */ /* 0x000fe20000000800 */
[----:B------:R-:W-:Y:S01]  /*73e0*/  @!PT LDS RZ, [RZ] ;  /* 0x00000000fffff984 */ /* 0x000fe20000000800 */
[----:B------:R-:W-:Y:S01]  /*73f0*/  @!PT LDS RZ, [RZ] ;  /* 0x00000000fffff984 */ /* 0x000fe20000000800 */
[----:B------:R1:W-:Y:S01]  /*7400*/  LDGSTS.E [R15+0x30000], desc[UR16][R162.64], P3 ;  /* 0x30000000a20f7fae */ /* 0x0003e20009921850 */
[----:B------:R-:W-:Y:S02]  /*7410*/  LEA.HI.X.SX32 R203, R12, R18, 0x2, P6 ;  /* 0x000000120ccb7211 */ /* 0x000fe400030f16ff */
[----:B------:R-:W-:Y:S01]  /*7420*/  LEA R204, P6, R13, R204, 0x2 ;  /* 0x000000cc0dcc7211 */ /* 0x000fe200078c10ff */
[----:B------:R2:W-:Y:S01]  /*7430*/  LDGSTS.E [R15+0x30008], desc[UR16][R164.64], P5 ;  /* 0x30008000a40f7fae */ /* 0x0005e2000a921850 */
[----:B------:R-:W-:-:S03]  /*7440*/  ISETP.NE.U32.AND P5, PT, R250, RZ, PT ;  /* 0x000000fffa00720c */ /* 0x000fc60003fa5070 */
[----:B------:R3:W-:Y:S01]  /*7450*/  LDGSTS.E [R15+0x32000], desc[UR16][R166.64], P2 ;  /* 0x32000000a60f7fae */ /* 0x0007e20009121850 */
[----:B------:R-:W-:Y:S02]  /*7460*/  ISETP.NE.U32.AND P2, PT, R19, RZ, PT ;  /* 0x000000ff1300720c */ /* 0x000fe40003f45070 */
[----:B------:R-:W-:Y:S01]  /*7470*/  LEA.HI.X.SX32 R205, R13, R18, 0x2, P6 ;  /* 0x000000120dcd7211 */ /* 0x000fe200030f16ff */
[----:B------:R4:W-:Y:S01]  /*7480*/  LDGSTS.E [R15+0x32008], desc[UR16][R168.64], P1 ;  /* 0x32008000a80f7fae */ /* 0x0009e20008921850 */
[----:B------:R-:W-:-:S05]  /*7490*/  LOP3.LUT R18, R3, 0x10, RZ, 0x3c, !PT ;  /* 0x0000001003127812 */ /* 0x000fca00078e3cff */
[----:B------:R-:W-:Y:S01]  /*74a0*/  VIADD R18, R18, UR7 ;  /* 0x0000000712127c36 */ /* 0x000fe20008000000 */
[----:B------:R-:W-:Y:S02]  /*74b0*/  ISETP.NE.U32.AND P6, PT, R251, RZ, PT ;  /* 0x000000fffb00720c */ /* 0x000fe40003fc5070 */
[----:B------:R-:W-:Y:S02]  /*74c0*/  ISETP.NE.U32.AND P3, PT, R252, RZ, PT ;  /* 0x000000fffc00720c */ /* 0x000fe40003f65070 */
[----:B------:R4:W-:Y:S01]  /*74d0*/  LDGSTS.E [R18+0x30000], desc[UR16][R170.64], P2 ;  /* 0x30000000aa127fae */ /* 0x0009e20009121850 */
[----:B------:R-:W-:-:S03]  /*74e0*/  ISETP.NE.U32.AND P2, PT, R20, RZ, PT ;  /* 0x000000ff1400720c */ /* 0x000fc60003f45070 */
[----:B------:R4:W-:Y:S01]  /*74f0*/  LDGSTS.E [R18+0x30008], desc[UR16][R172.64], P5 ;  /* 0x30008000ac127fae */ /* 0x0009e2000a921850 */
[----:B------:R-:W-:Y:S02]  /*7500*/  ISETP.NE.U32.AND P5, PT, R247, RZ, PT ;  /* 0x000000fff700720c */ /* 0x000fe40003fa5070 */
[----:B------:R-:W-:Y:S02]  /*7510*/  LOP3.LUT R19, R3, 0x20, RZ, 0x3c, !PT ;  /* 0x0000002003137812 */ /* 0x000fe400078e3cff */
[----:B------:R4:W-:Y:S03]  /*7520*/  LDGSTS.E [R18+0x32000], desc[UR16][R174.64], P6 ;  /* 0x32000000ae127fae */ /* 0x0009e6000b121850 */
[----:B------:R-:W-:Y:S01]  /*7530*/  VIADD R19, R19, UR7 ;  /* 0x0000000713137c36 */ /* 0x000fe20008000000 */
[----:B------:R4:W-:Y:S01]  /*7540*/  LDGSTS.E [R18+0x32008], desc[UR16][R176.64], P3 ;  /* 0x32008000b0127fae */ /* 0x0009e20009921850 */
[----:B------:R-:W-:-:S02]  /*7550*/  ISETP.NE.U32.AND P6, PT, R248, RZ, PT ;  /* 0x000000fff800720c */ /* 0x000fc40003fc5070 */
[----:B------:R-:W-:Y:S01]  /*7560*/  ISETP.NE.U32.AND P3, PT, R249, RZ, PT ;  /* 0x000000fff900720c */ /* 0x000fe20003f65070 */
[----:B------:R4:W-:Y:S01]  /*7570*/  LDGSTS.E [R19+0x30000], desc[UR16][R178.64], P2 ;  /* 0x30000000b2137fae */ /* 0x0009e20009121850 */
[----:B------:R-:W-:-:S03]  /*7580*/  ISETP.NE.U32.AND P2, PT, R21, RZ, PT ;  /* 0x000000ff1500720c */ /* 0x000fc60003f45070 */
[----:B------:R4:W-:Y:S01]  /*7590*/  LDGSTS.E [R19+0x30008], desc[UR16][R180.64], P5 ;  /* 0x30008000b4137fae */ /* 0x0009e2000a921850 */
[----:B------:R-:W-:Y:S02]  /*75a0*/  ISETP.NE.U32.AND P5, PT, R244, RZ, PT ;  /* 0x000000fff400720c */ /* 0x000fe40003fa5070 */
[----:B------:R-:W-:-:S03]  /*75b0*/  LOP3.LUT R250, R3, 0x30, RZ, 0x3c, !PT ;  /* 0x0000003003fa7812 */ /* 0x000fc600078e3cff */
[----:B------:R4:W-:Y:S02]  /*75c0*/  LDGSTS.E [R19+0x32000], desc[UR16][R182.64], P6 ;  /* 0x32000000b6137fae */ /* 0x0009e4000b121850 */
[----:B------:R-:W-:Y:S01]  /*75d0*/  VIADD R20, R250, UR7 ;  /* 0x00000007fa147c36 */ /* 0x000fe20008000000 */
[----:B------:R-:W-:Y:S01]  /*75e0*/  ISETP.NE.U32.AND P6, PT, R245, RZ, PT ;  /* 0x000000fff500720c */ /* 0x000fe20003fc5070 */
[----:B------:R4:W-:Y:S01]  /*75f0*/  LDGSTS.E [R19+0x32008], desc[UR16][R184.64], P3 ;  /* 0x32008000b8137fae */ /* 0x0009e20009921850 */
[----:B------:R-:W-:-:S03]  /*7600*/  ISETP.NE.U32.AND P3, PT, R246, RZ, PT ;  /* 0x000000fff600720c */ /* 0x000fc60003f65070 */
[----:B------:R4:W-:Y:S01]  /*7610*/  LDGSTS.E [R20+0x30000], desc[UR16][R186.64], P2 ;  /* 0x30000000ba147fae */ /* 0x0009e20009121850 */
[----:B------:R-:W-:-:S03]  /*7620*/  ISETP.NE.U32.AND P2, PT, R22, RZ, PT ;  /* 0x000000ff1600720c */ /* 0x000fc60003f45070 */
[----:B------:R4:W-:Y:S01]  /*7630*/  LDGSTS.E [R20+0x30008], desc[UR16][R188.64], P5 ;  /* 0x30008000bc147fae */ /* 0x0009e2000a921850 */
[----:B------:R-:W-:Y:S02]  /*7640*/  ISETP.NE.U32.AND P5, PT, R241, RZ, PT ;  /* 0x000000fff100720c */ /* 0x000fe40003fa5070 */
[----:B------:R-:W-:Y:S01]  /*7650*/  LOP3.LUT R247, R3, 0x40, RZ, 0x3c, !PT ;  /* 0x0000004003f77812 */ /* 0x000fe200078e3cff */
[----:B------:R4:W-:Y:S04]  /*7660*/  LDGSTS.E [R20+0x32000], desc[UR16][R190.64], P6 ;  /* 0x32000000be147fae */ /* 0x0009e8000b121850 */
        /* <DEDUP_REMOVED lines=28> */
[----:B------:R-:W-:Y:S01]  /*7830*/  LOP3.LUT R238, R3, 0x70, RZ, 0x3c, !PT ;  /* 0x0000007003ee7812 */ /* 0x000fe200078e3cff */
[----:B------:R-:W4:Y:S04]  /*7840*/  LDL.LU R244, [R1] ;  /* 0x0000000001f47983 */ /* 0x000f280000300800 */
[----:B------:R-:W4:Y:S01]  /*7850*/  LDL.LU R249, [R1+0x4] ;  /* 0x0000040001f97983 */ /* 0x000f220000300800 */
[----:B------:R-:W-:Y:S01]  /*7860*/  VIADD R24, R238, UR7 ;  /* 0x00000007ee187c36 */ /* 0x000fe20008000000 */
[----:B------:R-:W-:Y:S01]  /*7870*/  UIADD3 UR4, UR12, -0x100, URZ ;  /* 0xffffff000c047890 */ /* 0x000fe2000fffe03f */
[C---:B------:R-:W-:Y:S01]  /*7880*/  LOP3.LUT R250, R0.reuse, 0x2, RZ, 0xfc, !PT ;  /* 0x0000000200fa7812 */ /* 0x040fe200078efcff */
[----:B------:R4:W-:Y:S04]  /*7890*/  LDGSTS.E [R23+0x32000], desc[UR16][R214.64], P6 ;  /* 0x32000000d6177fae */ /* 0x0009e8000b121850 */
[----:B------:R4:W-:Y:S01]  /*78a0*/  LDGSTS.E [R23+0x32008], desc[UR16][R216.64], P3 ;  /* 0x32008000d8177fae */ /* 0x0009e20009921850 */
[----:B------:R-:W-:-:S03]  /*78b0*/  LOP3.LUT R251, R0, 0x20, RZ, 0xfc, !PT ;  /* 0x0000002000fb7812 */ /* 0x000fc600078efcff */
[----:B------:R4:W-:Y:S04]  /*78c0*/  LDGSTS.E [R24+0x30000], desc[UR16][R218.64], P2 ;  /* 0x30000000da187fae */ /* 0x0009e80009121850 */
[----:B------:R4:W-:Y:S01]  /*78d0*/  LDGSTS.E [R24+0x30008], desc[UR16][R220.64], P5 ;  /* 0x30008000dc187fae */ /* 0x0009e2000a921850 */
[----:B------:R-:W-:-:S03]  /*78e0*/  ISETP.GE.AND P5, PT, R250, UR4, PT ;  /* 0x00000004fa007c0c */ /* 0x000fc6000bfa6270 */
[----:B------:R-:W4:Y:S01]  /*78f0*/  LDL.LU R248, [R1+0x8] ;  /* 0x0000080001f87983 */ /* 0x000f220000300800 */
[----:B------:R-:W-:-:S03]  /*7900*/  ISETP.NE.U32.AND P6, PT, R26, RZ, PT ;  /* 0x000000ff1a00720c */ /* 0x000fc60003fc5070 */
[----:B------:R-:W4:Y:S01]  /*7910*/  LDL.LU R247, [R1+0xc] ;  /* 0x00000c0001f77983 */ /* 0x000f220000300800 */
[----:B------:R-:W-:Y:S02]  /*7920*/  SEL R26, RZ, 0x4, P5 ;  /* 0x00000004ff1a7807 */ /* 0x000fe40002800000 */
[----:B------:R-:W-:Y:S01]  /*7930*/  ISETP.GE.AND P5, PT, R251, UR4, PT ;  /* 0x00000004fb007c0c */ /* 0x000fe2000bfa6270 */
[----:B------:R-:W4:Y:S01]  /*7940*/  LDL.LU R252, [R1+0x10] ;  /* 0x0000100001fc7983 */ /* 0x000f220000300800 */
[C---:B------:R-:W-:Y:S02]  /*7950*/  LOP3.LUT R250, R0.reuse, 0x22, RZ, 0xfc, !PT ;  /* 0x0000002200fa7812 */ /* 0x040fe400078efcff */
[----:B------:R-:W-:Y:S02]  /*7960*/  ISETP.NE.U32.AND P3, PT, R27, RZ, PT ;  /* 0x000000ff1b00720c */ /* 0x000fe40003f65070 */
[----:B------:R-:W-:Y:S01]  /*7970*/  SEL R27, RZ, 0x4, P5 ;  /* 0x00000004ff1b7807 */ /* 0x000fe20002800000 */
[----:B------:R4:W-:Y:S01]  /*7980*/  LDGSTS.E [R24+0x32000], desc[UR16][R222.64], P6 ;  /* 0x32000000de187fae */ /* 0x0009e2000b121850 */
[----:B------:R-:W-:-:S02]  /*7990*/  LOP3.LUT R251, R0, 0x4, RZ, 0xfc, !PT ;  /* 0x0000000400fb7812 */ /* 0x000fc400078efcff */
[----:B------:R-:W-:Y:S02]  /*79a0*/  ISETP.GE.AND P5, PT, R250, UR4, PT ;  /* 0x00000004fa007c0c */ /* 0x000fe4000bfa6270 */
[----:B------:R-:W-:Y:S02]  /*79b0*/  ISETP.NE.U32.AND P2, PT, R28, RZ, PT ;  /* 0x000000ff1c00720c */ /* 0x000fe40003f45070 */
[----:B------:R-:W-:Y:S02]  /*79c0*/  SEL R28, RZ, 0x4, P5 ;  /* 0x00000004ff1c7807 */ /* 0x000fe40002800000 */
[----:B------:R-:W-:Y:S01]  /*79d0*/  ISETP.GE.AND P5, PT, R251, UR4, PT ;  /* 0x00000004fb007c0c */ /* 0x000fe2000bfa6270 */
[----:B------:R4:W-:Y:S01]  /*79e0*/  LDGSTS.E [R24+0x32008], desc[UR16][R224.64], P3 ;  /* 0x32008000e0187fae */ /* 0x0009e20009921850 */
[----:B------:R-:W-:-:S03]  /*79f0*/  ISETP.GE.AND P1, PT, R0, UR4, PT ;  /* 0x0000000400007c0c */ /* 0x000fc6000bf26270 */
[----:B------:R-:W4:Y:S01]  /*7a00*/  LDL.LU R251, [R1+0x14] ;  /* 0x0000140001fb7983 */ /* 0x000f220000300800 */
[----:B------:R-:W-:Y:S02]  /*7a10*/  SEL R5, RZ, 0x4, P1 ;  /* 0x00000004ff057807 */ /* 0x000fe40000800000 */
[----:B------:R-:W-:Y:S01]  /*7a20*/  ISETP.GT.AND P1, PT, R154, 0x13f, PT ;  /* 0x0000013f9a00780c */ /* 0x000fe20003f24270 */
[----:B------:R-:W4:Y:S01]  /*7a30*/  LDL.LU R242, [R1+0x1c] ;  /* 0x00001c0001f27983 */ /* 0x000f220000300800 */
[----:B------:R-:W-:Y:S02]  /*7a40*/  LOP3.LUT R250, R0, 0x6, RZ, 0xfc, !PT ;  /* 0x0000000600fa7812 */ /* 0x000fe400078efcff */
[----:B------:R-:W-:Y:S01]  /*7a50*/  SEL R235, R5, RZ, P1 ;  /* 0x000000ff05eb7207 */ /* 0x000fe20000800000 */
[----:B------:R-:W0:Y:S01]  /*7a60*/  LDGDEPBAR ;  /* 0x00000000000079af */ /* 0x000e220000000000 */
[----:B------:R-:W-:Y:S02]  /*7a70*/  SEL R5, RZ, 0x4, P5 ;  /* 0x00000004ff057807 */ /* 0x000fe40002800000 */
[----:B------:R-:W-:-:S02]  /*7a80*/  ISETP.GE.AND P5, PT, R250, UR4, PT ;  /* 0x00000004fa007c0c */ /* 0x000fc4000bfa6270 */
[----:B------:R-:W4:Y:S02]  /*7a90*/  LDL.LU R250, [R1+0x20] ;  /* 0x0000200001fa7983 */ /* 0x000f240000300800 */
[----:B------:R-:W-:Y:S02]  /*7aa0*/  SEL R25, RZ, 0x4, P5 ;  /* 0x00000004ff197807 */ /* 0x000fe40002800000 */
[C---:B------:R-:W-:Y:S01]  /*7ab0*/  LOP3.LUT R239, R4.reuse, 0x20, RZ, 0x3c, !PT ;  /* 0x0000002004ef7812 */ /* 0x040fe200078e3cff */
[----:B------:R-:W4:Y:S01]  /*7ac0*/  LDL.LU R241, [R1+0x24] ;  /* 0x0000240001f17983 */ /* 0x000f220000300800 */
[----:B------:R-:W-:Y:S01]  /*7ad0*/  SEL R238, R25, RZ, P1 ;  /* 0x000000ff19ee7207 */ /* 0x000fe20000800000 */
[----:B------:R-:W-:Y:S01]  /*7ae0*/  VIADD R25, R4, UR7 ;  /* 0x0000000704197c36 */ /* 0x000fe20008000000 */
[----:B------:R-:W-:Y:S01]  /*7af0*/  SEL R236, R26, RZ, P1 ;  /* 0x000000ff1aec7207 */ /* 0x000fe20000800000 */
[----:B------:R-:W4:Y:S04]  /*7b00*/  LDL.LU R246, [R1+0x28] ;  /* 0x0000280001f67983 */ /* 0x000f280000300800 */
[----:B------:R-:W-:Y:S04]  /*7b10*/  LDGSTS.E [R25], desc[UR16][R30.64], P0 ;  /* 0x000000001e197fae */ /* 0x000fe80008121850 */
[----:B------:R-:W-:Y:S04]  /*7b20*/  LDGSTS.E [R25+0x400], desc[UR16][R108.64], P0 ;  /* 0x004000006c197fae */ /* 0x000fe80008121850 */
[----:B------:R-:W-:Y:S04]  /*7b30*/  LDGSTS.E [R25+0x800], desc[UR16][R120.64], P0 ;  /* 0x0080000078197fae */ /* 0x000fe80008121850 */
[----:B------:R-:W-:Y:S04]  /*7b40*/  LDGSTS.E [R25+0xc00], desc[UR16][R122.64], P0 ;  /* 0x00c000007a197fae */ /* 0x000fe80008121850 */
[----:B------:R-:W-:Y:S04]  /*7b50*/  LDGSTS.E [R25+0x1000], desc[UR16][R116.64], P0 ;  /* 0x0100000074197fae */ /* 0x000fe80008121850 */
[----:B------:R-:W-:Y:S04]  /*7b60*/  LDGSTS.E [R25+0x1400], desc[UR16][R114.64], P0 ;  /* 0x0140000072197fae */ /* 0x000fe80008121850 */
[----:B------:R-:W-:Y:S04]  /*7b70*/  LDGSTS.E [R25+0x1800], desc[UR16][R98.64], P0 ;  /* 0x0180000062197fae */ /* 0x000fe80008121850 */
[----:B------:R-:W-:Y:S01]  /*7b80*/  LDGSTS.E [R25+0x1c00], desc[UR16][R110.64], P0 ;  /* 0x01c000006e197fae */ /* 0x000fe20008121850 */
[----:B------:R-:W-:-:S03]  /*7b90*/  VIADD R26, R239, UR7 ;  /* 0x00000007ef1a7c36 */ /* 0x000fc60008000000 */
[----:B------:R-:W-:Y:S04]  /*7ba0*/  LDGSTS.E [R25+0x2000], desc[UR16][R112.64], P0 ;  /* 0x0200000070197fae */ /* 0x000fe80008121850 */
        /* <DEDUP_REMOVED lines=8> */
[----:B------:R-:W-:Y:S01]  /*7c30*/  LDGSTS.E [R26+0x500], desc[UR16][R90.64], P0 ;  /* 0x005000005a1a7fae */ /* 0x000fe20008121850 */
[----:B------:R-:W-:-:S03]  /*7c40*/  SEL R237, R27, RZ, P1 ;  /* 0x000000ff1bed7207 */ /* 0x000fc60000800000 */
[----:B------:R-:W-:Y:S01]  /*7c50*/  LDGSTS.E [R26+0x900], desc[UR16][R92.64], P0 ;  /* 0x009000005c1a7fae */ /* 0x000fe20008121850 */
[----:B------:R-:W-:-:S03]  /*7c60*/  SEL R27, R28, RZ, P1 ;  /* 0x000000ff1c1b7207 */ /* 0x000fc60000800000 */
[----:B------:R-:W-:Y:S01]  /*7c70*/  LDGSTS.E [R26+0xd00], desc[UR16][R86.64], P0 ;  /* 0x00d00000561a7fae */ /* 0x000fe20008121850 */
[----:B------:R-:W-:-:S03]  /*7c80*/  LOP3.LUT R239, R4, 0x40, RZ, 0x3c, !PT ;  /* 0x0000004004ef7812 */ /* 0x000fc600078e3cff */
[----:B------:R-:W-:Y:S04]  /*7c90*/  LDGSTS.E [R26+0x1100], desc[UR16][R84.64], P0 ;  /* 0x01100000541a7fae */ /* 0x000fe80008121850 */
[----:B------:R-:W-:Y:S04]  /*7ca0*/  LDGSTS.E [R26+0x1500], desc[UR16][R70.64], P0 ;  /* 0x01500000461a7fae */ /* 0x000fe80008121850 */
[----:B------:R-:W-:Y:S01]  /*7cb0*/  LDGSTS.E [R26+0x1900], desc[UR16][R80.64], P0 ;  /* 0x01900000501a7fae */ /* 0x000fe20008121850 */
[----:B------:R-:W-:-:S03]  /*7cc0*/  ISETP.NE.U32.AND P5, PT, R27, RZ, PT ;  /* 0x000000ff1b00720c */ /* 0x000fc60003fa5070 */
        /* <DEDUP_REMOVED lines=13> */
[----:B------:R-:W-:-:S03]  /*7da0*/  LOP3.LUT R239, R4, 0x60, RZ, 0x3c, !PT ;  /* 0x0000006004ef7812 */ /* 0x000fc600078e3cff */
        /* <DEDUP_REMOVED lines=30> */
[----:B------:R-:W0:Y:S01]  /*7f90*/  LDGDEPBAR ;  /* 0x00000000000079af */ /* 0x000e220000000000 */
[----:B------:R-:W-:Y:S01]  /*7fa0*/  SEL R5, R5, RZ, P1 ;  /* 0x000000ff05057207 */ /* 0x000fe20000800000 */
[----:B------:R-:W-:Y:S01]  /*7fb0*/  BAR.SYNC.DEFER_BLOCKING 0x0 ;  /* 0x0000000000007b1d */ /* 0x000fe20000010000 */
[----:B------:R-:W-:-:S02]  /*7fc0*/  ISETP.NE.U32.AND P3, PT, R233, RZ, PT ;  /* 0x000000ffe900720c */ /* 0x000fc40003f65070 */
[----:B------:R-:W-:Y:S01]  /*7fd0*/  ISETP.NE.U32.AND P6, PT, R5, RZ, PT ;  /* 0x000000ff0500720c */ /* 0x000fe20003fc5070 */
[----:B------:R-:W-:-:S04]  /*7fe0*/  IMAD.SHL.U32 R5, R16, 0x40, RZ ;  /* 0x0000004010057824 */ /* 0x000fc800078e00ff */
[C---:B-1----:R-:W-:Y:S01]  /*7ff0*/  IMAD.WIDE R162, R5.reuse, 0x4, R162 ;  /* 0x0000000405a27825 */ /* 0x042fe200078e02a2 */
[----:B------:R-:W-:Y:S01]  /*8000*/  ISETP.NE.U32.AND P0, PT, R234, RZ, PT ;  /* 0x000000ffea00720c */ /* 0x000fe20003f05070 */
[----:B------:R-:W4:Y:S02]  /*8010*/  LDL.LU R245, [R1+0x2c] ;  /* 0x00002c0001f57983 */ /* 0x000f240000300800 */
[C---:B--2---:R-:W-:Y:S02]  /*8020*/  IMAD.WIDE R164, R5.reuse, 0x4, R164 ;  /* 0x0000000405a47825 */ /* 0x044fe400078e02a4 */
[----:B------:R-:W-:Y:S01]  /*8030*/  @!PT LDS RZ, [RZ] ;  /* 0x00000000fffff984 */ /* 0x000fe20000000800 */
[----:B------:R-:W-:Y:S01]  /*8040*/  @!PT LDS RZ, [RZ] ;  /* 0x00000000fffff984 */ /* 0x000fe20000000800 */
[----:B------:R-:W-:Y:S01]  /*8050*/  @!PT LDS RZ, [RZ] ;  /* 0x00000000fffff984 */ /* 0x000fe20000000800 */
[----:B------:R1:W-:Y:S01]  /*8060*/  LDGSTS.E [R15+0x34000], desc[UR16][R162.64], P3 ;  /* 0x34000000a20f7fae */ /* 0x0003e20009921850 */
[----:B------:R-:W-:Y:S01]  /*8070*/  ISETP.NE.U32.AND P3, PT, R232, RZ, PT ;  /* 0x000000ffe800720c */ /* 0x000fe20003f65070 */
[----:B---3--:R-:W-:-:S06]  /*8080*/  IMAD.WIDE R166, R5, 0x4, R166 ;  /* 0x0000000405a67825 */ /* 0x008fcc00078e02a6 */
[----:B------:R2:W-:Y:S01]  /*8090*/  LDGSTS.E [R15+0x34008], desc[UR16][R164.64], P0 ;  /* 0x34008000a40f7fae */ /* 0x0005e20008121850 */
[----:B------:R-:W-:Y:S01]  /*80a0*/  ISETP.NE.U32.AND P0, PT, R231, RZ, PT ;  /* 0x000000ffe700720c */ /* 0x000fe20003f05070 */
[----:B----4-:R-:W-:-:S04]  /*80b0*/  IMAD.WIDE R168, R5, 0x4, R168 ;  /* 0x0000000405a87825 */ /* 0x010fc800078e02a8 */
[----:B------:R3:W-:Y:S01]  /*80c0*/  LDGSTS.E [R15+0x36000], desc[UR16][R166.64], P3 ;  /* 0x36000000a60f7fae */ /* 0x0007e20009921850 */
[----:B------:R-:W-:Y:S01]  /*80d0*/  ISETP.NE.U32.AND P3, PT, R230, RZ, PT ;  /* 0x000000ffe600720c */ /* 0x000fe20003f65070 */
[----:B------:R-:W-:-:S06]  /*80e0*/  IMAD.WIDE R170, R5, 0x4, R170 ;  /* 0x0000000405aa7825 */ /* 0x000fcc00078e02aa */
[----:B------:R4:W-:Y:S01]  /*80f0*/  LDGSTS.E [R15+0x36008], desc[UR16][R168.64], P0 ;  /* 0x36008000a80f7fae */ /* 0x0009e20008121850 */
[----:B------:R-:W-:Y:S01]  /*8100*/  ISETP.NE.U32.AND P0, PT, R229, RZ, PT ;  /* 0x000000ffe500720c */ /* 0x000fe20003f05070 */
[----:B------:R-:W-:-:S04]  /*8110*/  IMAD.WIDE R172, R5, 0x4, R172 ;  /* 0x0000000405ac7825 */ /* 0x000fc800078e02ac */
        /* <DEDUP_REMOVED lines=16> */
[----:B------:R-:W-:-:S03]  /*8220*/  ISETP.NE.U32.AND P0, PT, R244, RZ, PT ;  /* 0x000000fff400720c */ /* 0x000fc60003f05070 */
[----:B------:R-:W2:Y:S04]  /*8230*/  LDL.LU R244, [R1+0x30] ;  /* 0x0000300001f47983 */ /* 0x000ea80000300800 */
[----:B------:R4:W-:Y:S01]  /*8240*/  LDGSTS.E [R19+0x36000], desc[UR16][R182.64], P3 ;  /* 0x36000000b6137fae */ /* 0x0009e20009921850 */
[----:B------:R-:W-:-:S03]  /*8250*/  ISETP.NE.U32.AND P3, PT, R249, RZ, PT ;  /* 0x000000fff900720c */ /* 0x000fc60003f65070 */
[----:B------:R-:W3:Y:S01]  /*8260*/  LDL.LU R249, [R1+0x34] ;  /* 0x0000340001f97983 */ /* 0x000ee20000300800 */
[----:B------:R-:W-:-:S04]  /*8270*/  IMAD.WIDE R184, R5, 0x4, R184 ;  /* 0x0000000405b87825 */ /* 0x000fc800078e02b8 */
[----:B------:R-:W-:Y:S01]  /*8280*/  IMAD.WIDE R186, R5, 0x4, R186 ;  /* 0x0000000405ba7825 */ /* 0x000fe200078e02ba */
[----:B------:R4:W-:Y:S01]  /*8290*/  LDGSTS.E [R19+0x36008], desc[UR16][R184.64], P0 ;  /* 0x36008000b8137fae */ /* 0x0009e20008121850 */
[----:B------:R-:W-:-:S03]  /*82a0*/  ISETP.NE.U32.AND P0, PT, R248, RZ, PT ;  /* 0x000000fff800720c */ /* 0x000fc60003f05070 */
[----:B------:R4:W-:Y:S01]  /*82b0*/  LDGSTS.E [R20+0x34000], desc[UR16][R186.64], P3 ;  /* 0x34000000ba147fae */ /* 0x0009e20009921850 */
[----:B------:R-:W-:-:S03]  /*82c0*/  ISETP.NE.U32.AND P3, PT, R247, RZ, PT ;  /* 0x000000fff700720c */ /* 0x000fc60003f65070 */
[----:B------:R-:W4:Y:S04]  /*82d0*/  LDL.LU R248, [R1+0x38] ;  /* 0x0000380001f87983 */ /* 0x000f280000300800 */
[----:B------:R-:W4:Y:S01]  /*82e0*/  LDL.LU R247, [R1+0x3c] ;  /* 0x00003c0001f77983 */ /* 0x000f220000300800 */
        /* <DEDUP_REMOVED lines=10> */
[----:B------:R1:W-:Y:S04]  /*8390*/  LDGSTS.E [R20+0x36008], desc[UR16][R192.64], P0 ;  /* 0x36008000c0147fae */ /* 0x0003e80008121850 */
[----:B------:R1:W-:Y:S01]  /*83a0*/  LDGSTS.E [R21+0x34000], desc[UR16][R194.64], P3 ;  /* 0x34000000c2157fae */ /* 0x0003e20009921850 */
[----:B------:R-:W-:-:S03]  /*83b0*/  ISETP.NE.U32.AND P3, PT, R250, RZ, PT ;  /* 0x000000fffa00720c */ /* 0x000fc60003f65070 */
[----:B------:R-:W4:Y:S01]  /*83c0*/  LDL.LU R250, [R1+0x48] ;  /* 0x0000480001fa7983 */ /* 0x000f220000300800 */
[----:B------:R-:W-:Y:S01]  /*83d0*/  ISETP.NE.U32.AND P0, PT, R242, RZ, PT ;  /* 0x000000fff200720c */ /* 0x000fe20003f05070 */
[----:B------:R-:W-:-:S04]  /*83e0*/  IMAD.WIDE R196, R5, 0x4, R196 ;  /* 0x0000000405c47825 */ /* 0x000fc800078e02c4 */
[----:B------:R-:W-:-:S08]  /*83f0*/  IMAD.WIDE R198, R5, 0x4, R198 ;  /* 0x0000000405c67825 */ /* 0x000fd000078e02c6 */
[----:B------:R1:W-:Y:S01]  /*8400*/  LDGSTS.E [R21+0x34008], desc[UR16][R196.64], P0 ;  /* 0x34008000c4157fae */ /* 0x0003e20008121850 */
[----:B------:R-:W-:Y:S01]  /*8410*/  ISETP.NE.U32.AND P0, PT, R241, RZ, PT ;  /* 0x000000fff100720c */ /* 0x000fe20003f05070 */
[C---:B------:R-:W-:Y:S02]  /*8420*/  IMAD.WIDE R200, R5.reuse, 0x4, R200 ;  /* 0x0000000405c87825 */ /* 0x040fe400078e02c8 */
[----:B------:R1:W-:Y:S01]  /*8430*/  LDGSTS.E [R21+0x36000], desc[UR16][R198.64], P3 ;  /* 0x36000000c6157fae */ /* 0x0003e20009921850 */
[----:B------:R-:W-:Y:S01]  /*8440*/  ISETP.NE.U32.AND P3, PT, R246, RZ, PT ;  /* 0x000000fff600720c */ /* 0x000fe20003f65070 */
[----:B------:R-:W-:-:S08]  /*8450*/  IMAD.WIDE R202, R5, 0x4, R202 ;  /* 0x0000000405ca7825 */ /* 0x000fd000078e02ca */
[----:B------:R1:W-:Y:S01]  /*8460*/  LDGSTS.E [R21+0x36008], desc[UR16][R200.64], P0 ;  /* 0x36008000c8157fae */ /* 0x0003e20008121850 */
[----:B------:R-:W-:-:S03]  /*8470*/  IMAD.WIDE R204, R5, 0x4, R204 ;  /* 0x0000000405cc7825 */ /* 0x000fc600078e02cc */
[----:B------:R1:W-:Y:S01]  /*8480*/  LDGSTS.E [R22+0x34000], desc[UR16][R202.64], P3 ;  /* 0x34000000ca167fae */ /* 0x0003e20009921850 */
[----:B------:R-:W-:-:S04]  /*8490*/  IMAD.WIDE R206, R5, 0x4, R206 ;  /* 0x0000000405ce7825 */ /* 0x000fc800078e02ce */
[----:B------:R-:W-:-:S04]  /*84a0*/  IMAD.WIDE R208, R5, 0x4, R208 ;  /* 0x0000000405d07825 */ /* 0x000fc800078e02d0 */
[----:B------:R-:W-:-:S04]  /*84b0*/  IMAD.WIDE R210, R5, 0x4, R210 ;  /* 0x0000000405d27825 */ /* 0x000fc800078e02d2 */
[----:B------:R-:W-:-:S04]  /*84c0*/  IMAD.WIDE R212, R5, 0x4, R212 ;  /* 0x0000000405d47825 */ /* 0x000fc800078e02d4 */
[----:B------:R-:W-:-:S04]  /*84d0*/  IMAD.WIDE R214, R5, 0x4, R214 ;  /* 0x0000000405d67825 */ /* 0x000fc800078e02d6 */
[----:B------:R-:W-:-:S04]  /*84e0*/  IMAD.WIDE R216, R5, 0x4, R216 ;  /* 0x0000000405d87825 */ /* 0x000fc800078e02d8 */
[----:B------:R-:W-:-:S04]  /*84f0*/  IMAD.WIDE R218, R5, 0x4, R218 ;  /* 0x0000000405da7825 */ /* 0x000fc800078e02da */
[----:B------:R-:W-:Y:S01]  /*8500*/  IMAD.WIDE R220, R5, 0x4, R220 ;  /* 0x0000000405dc7825 */ /* 0x000fe200078e02dc */
[----:B------:R-:W-:-:S13]  /*8510*/  ISETP.NE.U32.AND P0, PT, R245, RZ, PT ;  /* 0x000000fff500720c */ /* 0x000fda0003f05070 */
[----:B------:R1:W-:Y:S01]  /*8520*/  LDGSTS.E [R22+0x34008], desc[UR16][R204.64], P0 ;  /* 0x34008000cc167fae */ /* 0x0003e20008121850 */
[----:B--2---:R-:W-:Y:S02]  /*8530*/  ISETP.NE.U32.AND P3, PT, R244, RZ, PT ;  /* 0x000000fff400720c */ /* 0x004fe40003f65070 */
[----:B---3--:R-:W-:-:S11]  /*8540*/  ISETP.NE.U32.AND P0, PT, R249, RZ, PT ;  /* 0x000000fff900720c */ /* 0x008fd60003f05070 */
[----:B------:R2:W-:Y:S04]  /*8550*/  LDGSTS.E [R22+0x36000], desc[UR16][R206.64], P3 ;  /* 0x36000000ce167fae */ /* 0x0005e80009921850 */
[----:B------:R3:W-:Y:S01]  /*8560*/  LDGSTS.E [R22+0x36008], desc[UR16][R208.64], P0 ;  /* 0x36008000d0167fae */ /* 0x0007e20008121850 */
[----:B----4-:R-:W-:Y:S02]  /*8570*/  ISETP.NE.U32.AND P3, PT, R248, RZ, PT ;  /* 0x000000fff800720c */ /* 0x010fe40003f65070 */
[----:B------:R-:W-:-:S11]  /*8580*/  ISETP.NE.U32.AND P0, PT, R247, RZ, PT ;  /* 0x000000fff700720c */ /* 0x000fd60003f05070 */
[----:B------:R4:W-:Y:S04]  /*8590*/  LDGSTS.E [R23+0x34000], desc[UR16][R210.64], P3 ;  /* 0x34000000d2177fae */ /* 0x0009e80009921850 */
[----:B------:R4:W-:Y:S01]  /*85a0*/  LDGSTS.E [R23+0x34008], desc[UR16][R212.64], P0 ;  /* 0x34008000d4177fae */ /* 0x0009e20008121850 */
[----:B------:R-:W-:Y:S02]  /*85b0*/  ISETP.NE.U32.AND P3, PT, R252, RZ, PT ;  /* 0x000000fffc00720c */ /* 0x000fe40003f65070 */
[----:B------:R-:W-:-:S11]  /*85c0*/  ISETP.NE.U32.AND P0, PT, R251, RZ, PT ;  /* 0x000000fffb00720c */ /* 0x000fd60003f05070 */
[----:B------:R4:W-:Y:S01]  /*85d0*/  LDGSTS.E [R23+0x36000], desc[UR16][R214.64], P3 ;  /* 0x36000000d6177fae */ /* 0x0009e20009921850 */
[----:B------:R-:W-:-:S03]  /*85e0*/  LOP3.LUT P3, RZ, R6, 0x1000, RZ, 0xc0, !PT ;  /* 0x0000100006ff7812 */ /* 0x000fc6000786c0ff */
[----:B------:R4:W-:Y:S01]  /*85f0*/  LDGSTS.E [R23+0x36008], desc[UR16][R216.64], P0 ;  /* 0x36008000d8177fae */ /* 0x0009e20008121850 */
[----:B------:R-:W-:-:S09]  /*8600*/  ISETP.NE.U32.AND P0, PT, R250, RZ, PT ;  /* 0x000000fffa00720c */ /* 0x000fd20003f05070 */
[----:B------:R4:W-:Y:S04]  /*8610*/  LDGSTS.E [R24+0x34000], desc[UR16][R218.64], P3 ;  /* 0x34000000da187fae */ /* 0x0009e80009921850 */
[----:B------:R4:W-:Y:S01]  /*8620*/  LDGSTS.E [R24+0x34008], desc[UR16][R220.64], P0 ;  /* 0x34008000dc187fae */ /* 0x0009e20008121850 */
[----:B------:R-:W-:-:S03]  /*8630*/  ISETP.NE.U32.AND P0, PT, R17, RZ, PT ;  /* 0x000000ff1100720c */ /* 0x000fc60003f05070 */
[----:B------:R-:W2:Y:S04]  /*8640*/  LDL.LU R17, [R1+0x370] ;  /* 0x0003700001117983 */ /* 0x000ea80000300800 */
[----:B------:R-:W3:Y:S04]  /*8650*/  LDL.LU R248, [R1+0x50] ;  /* 0x0000500001f87983 */ /* 0x000ee80000300800 */
[----:B------:R-:W4:Y:S04]  /*8660*/  LDL.LU R247, [R1+0x4c] ;  /* 0x00004c0001f77983 */ /* 0x000f280000300800 */
[----:B------:R-:W4:Y:S04]  /*8670*/  LDL.LU R252, [R1+0x54] ;  /* 0x0000540001fc7983 */ /* 0x000f280000300800 */
[----:B------:R-:W4:Y:S04]  /*8680*/  LDL.LU R251, [R1+0x5c] ;  /* 0x00005c0001fb7983 */ /* 0x000f280000300800 */
[----:B------:R-:W4:Y:S01]  /*8690*/  LDL.LU R250, [R1+0x60] ;  /* 0x0000600001fa7983 */ /* 0x000f220000300800 */
[----:B------:R-:W-:Y:S01]  /*86a0*/  IMAD.WIDE R222, R5, 0x4, R222 ;  /* 0x0000000405de7825 */ /* 0x000fe200078e02de */
[----:B------:R-:W-:-:S02]  /*86b0*/  LOP3.LUT P3, RZ, R6, 0x800, RZ, 0xc0, !PT ;  /* 0x0000080006ff7812 */ /* 0x000fc4000786c0ff */
[----:B------:R-:W4:Y:S04]  /*86c0*/  LDL.LU R244, [R1+0x64] ;  /* 0x0000640001f47983 */ /* 0x000f280000300800 */
[----:B------:R4:W-:Y:S01]  /*86d0*/  LDGSTS.E [R24+0x36000], desc[UR16][R222.64], P4 ;  /* 0x36000000de187fae */ /* 0x0009e2000a121850 */
[----:B------:R-:W-:Y:S01]  /*86e0*/  LOP3.LUT P4, RZ, R6, 0x400, RZ, 0xc0, !PT ;  /* 0x0000040006ff7812 */ /* 0x000fe2000788c0ff */
[C---:B------:R-:W-:Y:S02]  /*86f0*/  IMAD.WIDE R224, R5.reuse, 0x4, R224 ;  /* 0x0000000405e07825 */ /* 0x040fe400078e02e0 */
[----:B------:R-:W4:Y:S04]  /*8700*/  LDL.LU R246, [R1+0x68] ;  /* 0x0000680001f67983 */ /* 0x000f280000300800 */
[----:B------:R4:W-:Y:S04]  /*8710*/  LDGSTS.E [R24+0x36008], desc[UR16][R224.64], P0 ;  /* 0x36008000e0187fae */ /* 0x0009e80008121850 */
[----:B------:R-:W0:Y:S04]  /*8720*/  LDGDEPBAR ;  /* 0x00000000000079af */ /* 0x000e280000000000 */
[----:B------:R-:W4:Y:S01]  /*8730*/  LDL.LU R249, [R1+0x6c] ;  /* 0x00006c0001f97983 */ /* 0x000f220000300800 */
[----:B-1----:R-:W-:-:S04]  /*8740*/  IMAD.WIDE R162, R5, 0x4, R162 ;  /* 0x0000000405a27825 */ /* 0x002fc800078e02a2 */
[----:B------:R-:W-:-:S04]  /*8750*/  IMAD.WIDE R164, R5, 0x4, R164 ;  /* 0x0000000405a47825 */ /* 0x000fc800078e02a4 */
[----:B------:R-:W-:-:S04]  /*8760*/  IMAD.WIDE R166, R5, 0x4, R166 ;  /* 0x0000000405a67825 */ /* 0x000fc800078e02a6 */
[----:B--2---:R-:W-:-:S04]  /*8770*/  IMAD.SHL.U32 R6, R17, 0x40, RZ ;  /* 0x0000004011067824 */ /* 0x004fc800078e00ff */
[----:B------:R-:W-:-:S04]  /*8780*/  IMAD.WIDE R30, R6, 0x4, R30 ;  /* 0x00000004061e7825 */ /* 0x000fc800078e021e */
[C---:B------:R-:W-:Y:S01]  /*8790*/  IMAD.WIDE R108, R6.reuse, 0x4, R108 ;  /* 0x00000004066c7825 */ /* 0x040fe200078e026c */
[----:B------:R1:W-:Y:S03]  /*87a0*/  LDGSTS.E [R25+0x8000], desc[UR16][R30.64], P4 ;  /* 0x080000001e197fae */ /* 0x0003e6000a121850 */
        /* <DEDUP_REMOVED lines=122> */
[----:B------:R-:W-:Y:S01]  /*8f50*/  IMAD.WIDE R124, R6, 0x4, R124 ;  /* 0x00000004067c7825 */ /* 0x000fe200078e027c */
[----:B------:R2:W-:Y:S04]  /*8f60*/  LDGSTS.E [R28+0xbb00], desc[UR16][R126.64], P4 ;  /* 0x0bb000007e1c7fae */ /* 0x0005e8000a121850 */
[----:B------:R2:W-:Y:S04]  /*8f70*/  LDGSTS.E [R28+0xbf00], desc[UR16][R124.64], P4 ;  /* 0x0bf000007c1c7fae */ /* 0x0005e8000a121850 */
[----:B------:R-:W0:Y:S01]  /*8f80*/  LDGDEPBAR ;  /* 0x00000000000079af */ /* 0x000e220000000000 */
[----:B---3--:R-:W-:Y:S01]  /*8f90*/  ISETP.NE.U32.AND P4, PT, R248, RZ, PT ;  /* 0x000000fff800720c */ /* 0x008fe20003f85070 */
[----:B------:R-:W-:Y:S06]  /*8fa0*/  BAR.SYNC.DEFER_BLOCKING 0x0 ;  /* 0x0000000000007b1d */ /* 0x000fec0000010000 */
[----:B------:R-:W3:Y:S01]  /*8fb0*/  LDL.LU R248, [R1+0x70] ;  /* 0x0000700001f87983 */ /* 0x000ee20000300800 */
[----:B----4-:R-:W-:-:S03]  /*8fc0*/  ISETP.NE.U32.AND P0, PT, R247, RZ, PT ;  /* 0x000000fff700720c */ /* 0x010fc60003f05070 */
[----:B------:R-:W4:Y:S04]  /*8fd0*/  LDL.LU R247, [R1+0x74] ;  /* 0x0000740001f77983 */ /* 0x000f280000300800 */
[----:B------:R-:W-:Y:S01]  /*8fe0*/  @!PT LDS RZ, [RZ] ;  /* 0x00000000fffff984 */ /* 0x000fe20000000800 */
[----:B------:R-:W-:Y:S01]  /*8ff0*/  @!PT LDS RZ, [RZ] ;  /* 0x00000000fffff984 */ /* 0x000fe20000000800 */
[----:B------:R-:W-:Y:S01]  /*9000*/  @!PT LDS RZ, [RZ] ;  /* 0x00000000fffff984 */ /* 0x000fe20000000800 */
[----:B------:R2:W-:Y:S01]  /*9010*/  LDGSTS.E [R15+0x38000], desc[UR16][R162.64], P4 ;  /* 0x38000000a20f7fae */ /* 0x0005e2000a121850 */
[----:B------:R-:W-:-:S03]  /*9020*/  ISETP.NE.U32.AND P4, PT, R252, RZ, PT ;  /* 0x000000fffc00720c */ /* 0x000fc60003f85070 */
[----:B------:R-:W2:Y:S04]  /*9030*/  LDL.LU R252, [R1+0x78] ;  /* 0x0000780001fc7983 */ /* 0x000ea80000300800 */
[----:B------:R1:W-:Y:S01]  /*9040*/  LDGSTS.E [R15+0x38008], desc[UR16][R164.64], P0 ;  /* 0x38008000a40f7fae */ /* 0x0003e20008121850 */
[----:B------:R-:W-:-:S03]  /*9050*/  ISETP.NE.U32.AND P0, PT, R251, RZ, PT ;  /* 0x000000fffb00720c */ /* 0x000fc60003f05070 */
[----:B------:R-:W2:Y:S04]  /*9060*/  LDL.LU R251, [R1+0x80] ;  /* 0x0000800001fb7983 */ /* 0x000ea80000300800 */
[----:B------:R1:W-:Y:S01]  /*9070*/  LDGSTS.E [R15+0x3a000], desc[UR16][R166.64], P4 ;  /* 0x3a000000a60f7fae */ /* 0x0003e2000a121850 */
[----:B------:R-:W-:-:S03]  /*9080*/  ISETP.NE.U32.AND P4, PT, R250, RZ, PT ;  /* 0x000000fffa00720c */ /* 0x000fc60003f85070 */
[----:B------:R-:W2:Y:S01]  /*9090*/  LDL.LU R250, [R1+0x84] ;  /* 0x0000840001fa7983 */ /* 0x000ea20000300800 */
[----:B------:R-:W-:-:S03]  /*90a0*/  IMAD.WIDE R168, R5, 0x4, R168 ;  /* 0x0000000405a87825 */ /* 0x000fc600078e02a8 */
[----:B------:R-:W2:Y:S01]  /*90b0*/  LDL.LU R245, [R1+0x88] ;  /* 0x0000880001f57983 */ /* 0x000ea20000300800 */
[----:B------:R-:W-:-:S03]  /*90c0*/  IMAD.WIDE R170, R5, 0x4, R170 ;  /* 0x0000000405aa7825 */ /* 0x000fc600078e02aa */
[----:B------:R1:W-:Y:S01]  /*90d0*/  LDGSTS.E [R15+0x3a008], desc[UR16][R168.64], P0 ;  /* 0x3a008000a80f7fae */ /* 0x0003e20008121850 */
[----:B------:R-:W-:-:S03]  /*90e0*/  ISETP.NE.U32.AND P0, PT, R244, RZ, PT ;  /* 0x000000fff400720c */ /* 0x000fc60003f05070 */
[----:B------:R1:W-:Y:S01]  /*90f0*/  LDGSTS.E [R18+0x38000], desc[UR16][R170.64], P4 ;  /* 0x38000000aa127fae */ /* 0x0003e2000a121850 */
[----:B------:R-:W-:-:S03]  /*9100*/  ISETP.NE.U32.AND P4, PT, R246, RZ, PT ;  /* 0x000000fff600720c */ /* 0x000fc60003f85070 */
[----:B------:R-:W2:Y:S01]  /*9110*/  LDL.LU R244, [R1+0x8c] ;  /* 0x00008c0001f47983 */ /* 0x000ea20000300800 */
[----:B------:R-:W-:-:S04]  /*9120*/  IMAD.WIDE R172, R5, 0x4, R172 ;  /* 0x0000000405ac7825 */ /* 0x000fc800078e02ac */
[----:B------:R-:W-:Y:S01]  /*9130*/  IMAD.WIDE R174, R5, 0x4, R174 ;  /* 0x0000000405ae7825 */ /* 0x000fe200078e02ae */
[----:B------:R1:W-:Y:S01]  /*9140*/  LDGSTS.E [R18+0x38008], desc[UR16][R172.64], P0 ;  /* 0x38008000ac127fae */ /* 0x0003e20008121850 */
[----:B------:R-:W-:-:S03]  /*9150*/  ISETP.NE.U32.AND P0, PT, R249, RZ, PT ;  /* 0x000000fff900720c */ /* 0x000fc60003f05070 */
[----:B------:R1:W-:Y:S04]  /*9160*/  LDGSTS.E [R18+0x3a000], desc[UR16][R174.64], P4 ;  /* 0x3a000000ae127fae */ /* 0x0003e8000a121850 */
[----:B------:R-:W2:Y:S01]  /*9170*/  LDL.LU R249, [R1+0x90] ;  /* 0x0000900001f97983 */ /* 0x000ea20000300800 */
[----:B------:R-:W-:-:S04]  /*9180*/  IMAD.WIDE R176, R5, 0x4, R176 ;  /* 0x0000000405b07825 */ /* 0x000fc800078e02b0 */
[C---:B------:R-:W-:Y:S01]  /*9190*/  IMAD.WIDE R178, R5.reuse, 0x4, R178 ;  /* 0x0000000405b27825 */ /* 0x040fe200078e02b2 */
[----:B------:R1:W-:Y:S03]  /*91a0*/  LDGSTS.E [R18+0x3a008], desc[UR16][R176.64], P0 ;  /* 0x3a008000b0127fae */ /* 0x0003e60008121850 */
[----:B------:R-:W-:-:S04]  /*91b0*/  IMAD.WIDE R180, R5, 0x4, R180 ;  /* 0x0000000405b47825 */ /* 0x000fc800078e02b4 */
[----:B------:R-:W-:Y:S01]  /*91c0*/  IMAD.WIDE R182, R5, 0x4, R182 ;  /* 0x0000000405b67825 */ /* 0x000fe200078e02b6 */
[----:B---3--:R-:W-:Y:S02]  /*91d0*/  ISETP.NE.U32.AND P4, PT, R248, RZ, PT ;  /* 0x000000fff800720c */ /* 0x008fe40003f85070 */
[----:B------:R-:W3:Y:S01]  /*91e0*/  LDL.LU R248, [R1+0x94] ;  /* 0x0000940001f87983 */ /* 0x000ee20000300800 */
[----:B----4-:R-:W-:-:S03]  /*91f0*/  ISETP.NE.U32.AND P0, PT, R247, RZ, PT ;  /* 0x000000fff700720c */ /* 0x010fc60003f05070 */
[----:B------:R-:W4:Y:S07]  /*9200*/  LDL.LU R247, [R1+0x98] ;  /* 0x0000980001f77983 */ /* 0x000f2e0000300800 */
[----:B------:R1:W-:Y:S04]  /*9210*/  LDGSTS.E [R19+0x38000], desc[UR16][R178.64], P4 ;  /* 0x38000000b2137fae */ /* 0x0003e8000a121850 */
[----:B------:R1:W-:Y:S01]  /*9220*/  LDGSTS.E [R19+0x38008], desc[UR16][R180.64], P0 ;  /* 0x38008000b4137fae */ /* 0x0003e20008121850 */
[----:B--2---:R-:W-:-:S03]  /*9230*/  ISETP.NE.U32.AND P4, PT, R252, RZ, PT ;  /* 0x000000fffc00720c */ /* 0x004fc60003f85070 */
[----:B------:R-:W2:Y:S01]  /*9240*/  LDL.LU R252, [R1+0x9c] ;  /* 0x00009c0001fc7983 */ /* 0x000ea20000300800 */
[----:B------:R-:W-:-:S03]  /*9250*/  ISETP.NE.U32.AND P0, PT, R251, RZ, PT ;  /* 0x000000fffb00720c */ /* 0x000fc60003f05070 */
[----:B------:R-:W2:Y:S06]  /*9260*/  LDL.LU R251, [R1+0xa0] ;  /* 0x0000a00001fb7983 */ /* 0x000eac0000300800 */
[----:B------:R1:W-:Y:S01]  /*9270*/  LDGSTS.E [R19+0x3a000], desc[UR16][R182.64], P4 ;  /* 0x3a000000b6137fae */ /* 0x0003e2000a121850 */
[----:B------:R-:W-:-:S03]  /*9280*/  ISETP.NE.U32.AND P4, PT, R250, RZ, PT ;  /* 0x000000fffa00720c */ /* 0x000fc60003f85070 */
[----:B------:R-:W2:Y:S04]  /*9290*/  LDL.LU R250, [R1+0xa4] ;  /* 0x0000a40001fa7983 */ /* 0x000ea80000300800 */
[----:B------:R-:W2:Y:S04]  /*92a0*/  LDL.LU R242, [R1+0xac] ;  /* 0x0000ac0001f27983 */ /* 0x000ea80000300800 */
[----:B------:R-:W2:Y:S04]  /*92b0*/  LDL.LU R241, [R1+0xb0] ;  /* 0x0000b00001f17983 */ /* 0x000ea80000300800 */
[----:B------:R-:W2:Y:S01]  /*92c0*/  LDL.LU R246, [R1+0xb4] ;  /* 0x0000b40001f67983 */ /* 0x000ea20000300800 */
[----:B------:R-:W-:-:S04]  /*92d0*/  IMAD.WIDE R184, R5, 0x4, R184 ;  /* 0x0000000405b87825 */ /* 0x000fc800078e02b8 */
[----:B------:R-:W-:Y:S01]  /*92e0*/  IMAD.WIDE R186, R5, 0x4, R186 ;  /* 0x0000000405ba7825 */ /* 0x000fe200078e02ba */
[----:B------:R1:W-:Y:S01]  /*92f0*/  LDGSTS.E [R19+0x3a008], desc[UR16][R184.64], P0 ;  /* 0x3a008000b8137fae */ /* 0x0003e20008121850 */
[----:B------:R-:W-:-:S03]  /*9300*/  ISETP.NE.U32.AND P0, PT, R245, RZ, PT ;  /* 0x000000fff500720c */ /* 0x000fc60003f05070 */
[----:B------:R1:W-:Y:S01]  /*9310*/  LDGSTS.E [R20+0x38000], desc[UR16][R186.64], P4 ;  /* 0x38000000ba147fae */ /* 0x0003e2000a121850 */
[----:B------:R-:W-:-:S03]  /*9320*/  ISETP.NE.U32.AND P4, PT, R244, RZ, PT ;  /* 0x000000fff400720c */ /* 0x000fc60003f85070 */
[----:B------:R-:W2:Y:S04]  /*9330*/  LDL.LU R245, [R1+0xb8] ;  /* 0x0000b80001f57983 */ /* 0x000ea80000300800 */
        /* <DEDUP_REMOVED lines=24> */
[----:B------:R-:W2:Y:S01]  /*94c0*/  LDL.LU R250, [R1+0xd0] ;  /* 0x0000d00001fa7983 */ /* 0x000ea20000300800 */
[----:B------:R-:W-:-:S05]  /*94d0*/  IMAD.WIDE R200, R5, 0x4, R200 ;  /* 0x0000000405c87825 */ /* 0x000fca00078e02c8 */
[----:B------:R1:W-:Y:S01]  /*94e0*/  LDGSTS.E [R21+0x3a008], desc[UR16][R200.64], P0 ;  /* 0x3a008000c8157fae */ /* 0x0003e20008121850 */
[----:B------:R-:W-:Y:S01]  /*94f0*/  ISETP.NE.U32.AND P0, PT, R242, RZ, PT ;  /* 0x000000fff200720c */ /* 0x000fe20003f05070 */
[----:B------:R-:W-:-:S04]  /*9500*/  IMAD.WIDE R202, R5, 0x4, R202 ;  /* 0x0000000405ca7825 */ /* 0x000fc800078e02ca */
[----:B------:R-:W-:Y:S01]  /*9510*/  IMAD.WIDE R204, R5, 0x4, R204 ;  /* 0x0000000405cc7825 */ /* 0x000fe200078e02cc */
[----:B------:R1:W-:Y:S01]  /*9520*/  LDGSTS.E [R22+0x38000], desc[UR16][R202.64], P4 ;  /* 0x38000000ca167fae */ /* 0x0003e2000a121850 */
[----:B------:R-:W-:-:S06]  /*9530*/  ISETP.NE.U32.AND P4, PT, R241, RZ, PT ;  /* 0x000000fff100720c */ /* 0x000fcc0003f85070 */
        /* <DEDUP_REMOVED lines=13> */
[----:B------:R-:W-:-:S04]  /*9610*/  IMAD.WIDE R214, R5, 0x4, R214 ;  /* 0x0000000405d67825 */ /* 0x000fc800078e02d6 */
[C---:B------:R-:W-:Y:S02]  /*9620*/  IMAD.WIDE R216, R5.reuse, 0x4, R216 ;  /* 0x0000000405d87825 */ /* 0x040fe400078e02d8 */
[----:B------:R1:W-:Y:S02]  /*9630*/  LDGSTS.E [R23+0x3a000], desc[UR16][R214.64], P4 ;  /* 0x3a000000d6177fae */ /* 0x0003e4000a121850 */
[----:B------:R-:W-:-:S04]  /*9640*/  IMAD.WIDE R218, R5, 0x4, R218 ;  /* 0x0000000405da7825 */ /* 0x000fc800078e02da */
[----:B------:R-:W-:Y:S01]  /*9650*/  IMAD.WIDE R220, R5, 0x4, R220 ;  /* 0x0000000405dc7825 */ /* 0x000fe200078e02dc */
[----:B---3--:R-:W-:Y:S02]  /*9660*/  ISETP.NE.U32.AND P0, PT, R248, RZ, PT ;  /* 0x000000fff800720c */ /* 0x008fe40003f05070 */
[----:B----4-:R-:W-:-:S11]  /*9670*/  ISETP.NE.U32.AND P4, PT, R247, RZ, PT ;  /* 0x000000fff700720c */ /* 0x010fd60003f85070 */
[----:B------:R3:W-:Y:S04]  /*9680*/  LDGSTS.E [R23+0x3a008], desc[UR16][R216.64], P0 ;  /* 0x3a008000d8177fae */ /* 0x0007e80008121850 */
[----:B------:R4:W-:Y:S01]  /*9690*/  LDGSTS.E [R24+0x38000], desc[UR16][R218.64], P4 ;  /* 0x38000000da187fae */ /* 0x0009e2000a121850 */
[----:B--2---:R-:W-:-:S13]  /*96a0*/  ISETP.NE.U32.AND P0, PT, R252, RZ, PT ;  /* 0x000000fffc00720c */ /* 0x004fda0003f05070 */
[----:B------:R2:W-:Y:S01]  /*96b0*/  LDGSTS.E [R24+0x38008], desc[UR16][R220.64], P0 ;  /* 0x38008000dc187fae */ /* 0x0005e20008121850 */
[----:B------:R-:W-:-:S03]  /*96c0*/  ISETP.NE.U32.AND P0, PT, R250, RZ, PT ;  /* 0x000000fffa00720c */ /* 0x000fc60003f05070 */
[----:B------:R-:W3:Y:S04]  /*96d0*/  LDL.LU R250, [R1+0x198] ;  /* 0x0001980001fa7983 */ /* 0x000ee80000300800 */
[----:B------:R-:W4:Y:S04]  /*96e0*/  LDL.LU R244, [R1+0x18c] ;  /* 0x00018c0001f47983 */ /* 0x000f280000300800 */
[----:B------:R-:W2:Y:S04]  /*96f0*/  LDL.LU R246, [R1+0x194] ;  /* 0x0001940001f67983 */ /* 0x000ea80000300800 */
[----:B------:R-:W2:Y:S04]  /*9700*/  LDL.LU R249, [R1+0x19c] ;  /* 0x00019c0001f97983 */ /* 0x000ea80000300800 */
[----:B------:R-:W2:Y:S01]  /*9710*/  LDL.LU R248, [R1+0x1a4] ;  /* 0x0001a40001f87983 */ /* 0x000ea20000300800 */
[----:B------:R-:W-:-:S03]  /*9720*/  ISETP.NE.U32.AND P4, PT, R251, RZ, PT ;  /* 0x000000fffb00720c */ /* 0x000fc60003f85070 */
[----:B------:R-:W2:Y:S04]  /*9730*/  LDL.LU R247, [R1+0x1a8] ;  /* 0x0001a80001f77983 */ /* 0x000ea80000300800 */
[----:B------:R-:W2:Y:S01]  /*9740*/  LDL.LU R252, [R1+0x1ac] ;  /* 0x0001ac0001fc7983 */ /* 0x000ea20000300800 */
[----:B------:R-:W-:-:S03]  /*9750*/  IMAD.WIDE R222, R5, 0x4, R222 ;  /* 0x0000000405de7825 */ /* 0x000fc600078e02de */
[----:B------:R-:W2:Y:S04]  /*9760*/  LDL.LU R251, [R1+0x1b4] ;  /* 0x0001b40001fb7983 */ /* 0x000ea80000300800 */
[----:B------:R2:W-:Y:S01]  /*9770*/  LDGSTS.E [R24+0x3a000], desc[UR16][R222.64], P4 ;  /* 0x3a000000de187fae */ /* 0x0005e2000a121850 */
[----:B------:R-:W-:-:S04]  /*9780*/  IMAD.WIDE R224, R5, 0x4, R224 ;  /* 0x0000000405e07825 */ /* 0x000fc800078e02e0 */
[C---:B-1----:R-:W-:Y:S01]  /*9790*/  IMAD.WIDE R30, R6.reuse, 0x4, R30 ;  /* 0x00000004061e7825 */ /* 0x042fe200078e021e */
[----:B------:R1:W-:Y:S03]  /*97a0*/  LDGSTS.E [R24+0x3a008], desc[UR16][R224.64], P0 ;  /* 0x3a008000e0187fae */ /* 0x0003e60008121850 */
[C---:B------:R-:W-:Y:S01]  /*97b0*/  IMAD.WIDE R108, R6.reuse, 0x4, R108 ;  /* 0x00000004066c7825 */ /* 0x040fe200078e026c */
[----:B------:R-:W0:Y:S03]  /*97c0*/  LDGDEPBAR ;  /* 0x00000000000079af */ /* 0x000e260000000000 */
        /* <DEDUP_REMOVED lines=125> */
[----:B------:R1:W-:Y:S01]  /*9fa0*/  LDGSTS.E [R28+0x13f00], desc[UR16][R124.64], P3 ;  /* 0x13f000007c1c7fae */ /* 0x0003e20009921850 */
[----:B---3--:R-:W-:-:S03]  /*9fb0*/  ISETP.NE.U32.AND P4, PT, R250, RZ, PT ;  /* 0x000000fffa00720c */ /* 0x008fc60003f85070 */
[----:B------:R-:W3:Y:S04]  /*9fc0*/  LDL.LU R250, [R1+0x1b8] ;  /* 0x0001b80001fa7983 */ /* 0x000ee80000300800 */
[----:B------:R-:W0:Y:S01]  /*9fd0*/  LDGDEPBAR ;  /* 0x00000000000079af */ /* 0x000e220000000000 */
[----:B------:R-:W-:Y:S01]  /*9fe0*/  IMAD.WIDE R162, R5, 0x4, R162 ;  /* 0x0000000405a27825 */ /* 0x000fe200078e02a2 */
[----:B------:R-:W-:Y:S01]  /*9ff0*/  BAR.SYNC.DEFER_BLOCKING 0x0 ;  /* 0x0000000000007b1d */ /* 0x000fe20000010000 */
[----:B----4-:R-:W-:-:S05]  /*a000*/  ISETP.NE.U32.AND P0, PT, R244, RZ, PT ;  /* 0x000000fff400720c */ /* 0x010fca0003f05070 */
[----:B------:R-:W4:Y:S04]  /*a010*/  LDL.LU R245, [R1+0x1bc] ;  /* 0x0001bc0001f57983 */ /* 0x000f280000300800 */
[----:B------:R-:W4:Y:S01]  /*a020*/  LDL.LU R244, [R1+0x1c4] ;  /* 0x0001c40001f47983 */ /* 0x000f220000300800 */
[----:B------:R-:W-:-:S03]  /*a030*/  IMAD.WIDE R164, R5, 0x4, R164 ;  /* 0x0000000405a47825 */ /* 0x000fc600078e02a4 */
[----:B------:R-:W-:Y:S01]  /*a040*/  @!PT LDS RZ, [RZ] ;  /* 0x00000000fffff984 */ /* 0x000fe20000000800 */
[----:B------:R-:W-:Y:S01]  /*a050*/  @!PT LDS RZ, [RZ] ;  /* 0x00000000fffff984 */ /* 0x000fe20000000800 */
[----:B------:R-:W-:Y:S01]  /*a060*/  @!PT LDS RZ, [RZ] ;  /* 0x00000000fffff984 */ /* 0x000fe20000000800 */
[----:B------:R1:W-:Y:S01]  /*a070*/  LDGSTS.E [R15+0x3c000], desc[UR16][R162.64], P4 ;  /* 0x3c000000a20f7fae */ /* 0x0003e2000a121850 */
[----:B--2---:R-:W-:Y:S01]  /*a080*/  ISETP.NE.U32.AND P4, PT, R246, RZ, PT ;  /* 0x000000fff600720c */ /* 0x004fe20003f85070 */
[----:B------:R-:W-:Y:S02]  /*a090*/  IMAD.WIDE R166, R5, 0x4, R166 ;  /* 0x0000000405a67825 */ /* 0x000fe400078e02a6 */
[----:B------:R2:W-:Y:S01]  /*a0a0*/  LDGSTS.E [R15+0x3c008], desc[UR16][R164.64], P0 ;  /* 0x3c008000a40f7fae */ /* 0x0005e20008121850 */
[----:B------:R-:W-:-:S03]  /*a0b0*/  ISETP.NE.U32.AND P0, PT, R249, RZ, PT ;  /* 0x000000fff900720c */ /* 0x000fc60003f05070 */
[----:B------:R-:W2:Y:S06]  /*a0c0*/  LDL.LU R249, [R1+0x1c8] ;  /* 0x0001c80001f97983 */ /* 0x000eac0000300800 */
[----:B------:R1:W-:Y:S01]  /*a0d0*/  LDGSTS.E [R15+0x3e000], desc[UR16][R166.64], P4 ;  /* 0x3e000000a60f7fae */ /* 0x0003e2000a121850 */
[----:B------:R-:W-:-:S03]  /*a0e0*/  ISETP.NE.U32.AND P4, PT, R248, RZ, PT ;  /* 0x000000fff800720c */ /* 0x000fc60003f85070 */
[----:B------:R-:W2:Y:S01]  /*a0f0*/  LDL.LU R248, [R1+0x1d0] ;  /* 0x0001d00001f87983 */ /* 0x000ea20000300800 */
[----:B------:R-:W-:-:S04]  /*a100*/  IMAD.WIDE R168, R5, 0x4, R168 ;  /* 0x0000000405a87825 */ /* 0x000fc800078e02a8 */
[----:B------:R-:W-:Y:S01]  /*a110*/  IMAD.WIDE R170, R5, 0x4, R170 ;  /* 0x0000000405aa7825 */ /* 0x000fe200078e02aa */
[----:B------:R-:W-:Y:S01]  /*a120*/  LDGSTS.E [R15+0x3e008], desc[UR16][R168.64], P0 ;  /* 0x3e008000a80f7fae */ /* 0x000fe20008121850 */
[----:B------:R-:W-:-:S03]  /*a130*/  ISETP.NE.U32.AND P0, PT, R247, RZ, PT ;  /* 0x000000fff700720c */ /* 0x000fc60003f05070 */
[----:B------:R-:W-:Y:S01]  /*a140*/  LDGSTS.E [R18+0x3c000], desc[UR16][R170.64], P4 ;  /* 0x3c000000aa127fae */ /* 0x000fe2000a121850 */
[----:B------:R-:W-:-:S03]  /*a150*/  ISETP.NE.U32.AND P4, PT, R252, RZ, PT ;  /* 0x000000fffc00720c */ /* 0x000fc60003f85070 */
[----:B------:R-:W2:Y:S04]  /*a160*/  LDL.LU R247, [R1+0x1d4] ;  /* 0x0001d40001f77983 */ /* 0x000ea80000300800 */
[----:B------:R-:W2:Y:S01]  /*a170*/  LDL.LU R252, [R1+0x1d8] ;  /* 0x0001d80001fc7983 */ /* 0x000ea20000300800 */
[----:B------:R-:W-:-:S04]  /*a180*/  IMAD.WIDE R172, R5, 0x4, R172 ;  /* 0x0000000405ac7825 */ /* 0x000fc800078e02ac */
[----:B------:R-:W-:Y:S01]  /*a190*/  IMAD.WIDE R174, R5, 0x4, R174 ;  /* 0x0000000405ae7825 */ /* 0x000fe200078e02ae */
[----:B------:R-:W-:Y:S01]  /*a1a0*/  LDGSTS.E [R18+0x3c008], desc[UR16][R172.64], P0 ;  /* 0x3c008000ac127fae */ /* 0x000fe20008121850 */
[----:B------:R-:W-:-:S03]  /*a1b0*/  ISETP.NE.U32.AND P0, PT, R251, RZ, PT ;  /* 0x000000fffb00720c */ /* 0x000fc60003f05070 */
[----:B------:R-:W-:Y:S04]  /*a1c0*/  LDGSTS.E [R18+0x3e000], desc[UR16][R174.64], P4 ;  /* 0x3e000000ae127fae */ /* 0x000fe8000a121850 */
[----:B------:R-:W2:Y:S01]  /*a1d0*/  LDL.LU R251, [R1+0x1dc] ;  /* 0x0001dc0001fb7983 */ /* 0x000ea20000300800 */
[----:B---3--:R-:W-:-:S03]  /*a1e0*/  ISETP.NE.U32.AND P4, PT, R250, RZ, PT ;  /* 0x000000fffa00720c */ /* 0x008fc60003f85070 */
[----:B------:R-:W3:Y:S04]  /*a1f0*/  LDL.LU R250, [R1+0x1e0] ;  /* 0x0001e00001fa7983 */ /* 0x000ee80000300800 */
[----:B------:R-:W3:Y:S04]  /*a200*/  LDL.LU R242, [R1+0x1e4] ;  /* 0x0001e40001f27983 */ /* 0x000ee80000300800 */
[----:B------:R-:W3:Y:S04]  /*a210*/  LDL.LU R241, [R1+0x1e8] ;  /* 0x0001e80001f17983 */ /* 0x000ee80000300800 */
[----:B------:R-:W3:Y:S01]  /*a220*/  LDL.LU R246, [R1+0x1ec] ;  /* 0x0001ec0001f67983 */ /* 0x000ee20000300800 */
[----:B------:R-:W-:-:S04]  /*a230*/  IMAD.WIDE R176, R5, 0x4, R176 ;  /* 0x0000000405b07825 */ /* 0x000fc800078e02b0 */
[----:B------:R-:W-:Y:S01]  /*a240*/  IMAD.WIDE R178, R5, 0x4, R178 ;  /* 0x0000000405b27825 */ /* 0x000fe200078e02b2 */
[----:B------:R-:W-:Y:S01]  /*a250*/  LDGSTS.E [R18+0x3e008], desc[UR16][R176.64], P0 ;  /* 0x3e008000b0127fae */ /* 0x000fe20008121850 */
[----:B----4-:R-:W-:-:S03]  /*a260*/  ISETP.NE.U32.AND P0, PT, R245, RZ, PT ;  /* 0x000000fff500720c */ /* 0x010fc60003f05070 */
[----:B------:R-:W-:Y:S01]  /*a270*/  LDGSTS.E [R19+0x3c000], desc[UR16][R178.64], P4 ;  /* 0x3c000000b2137fae */ /* 0x000fe2000a121850 */
[----:B------:R-:W-:-:S03]  /*a280*/  ISETP.NE.U32.AND P4, PT, R244, RZ, PT ;  /* 0x000000fff400720c */ /* 0x000fc60003f85070 */
[----:B------:R-:W4:Y:S04]  /*a290*/  LDL.LU R245, [R1+0x1f0] ;  /* 0x0001f00001f57983 */ /* 0x000f280000300800 */
[----:B------:R-:W4:Y:S01]  /*a2a0*/  LDL.LU R244, [R1+0x1f4] ;  /* 0x0001f40001f47983 */ /* 0x000f220000300800 */
[----:B------:R-:W-:-:S04]  /*a2b0*/  IMAD.WIDE R180, R5, 0x4, R180 ;  /* 0x0000000405b47825 */ /* 0x000fc800078e02b4 */
[----:B------:R-:W-:Y:S01]  /*a2c0*/  IMAD.WIDE R182, R5, 0x4, R182 ;  /* 0x0000000405b67825 */ /* 0x000fe200078e02b6 */
[----:B------:R-:W-:Y:S01]  /*a2d0*/  LDGSTS.E [R19+0x3c008], desc[UR16][R180.64], P0 ;  /* 0x3c008000b4137fae */ /* 0x000fe20008121850 */
[----:B--2---:R-:W-:-:S03]  /*a2e0*/  ISETP.NE.U32.AND P0, PT, R249, RZ, PT ;  /* 0x000000fff900720c */ /* 0x004fc60003f05070 */
[----:B------:R-:W-:Y:S04]  /*a2f0*/  LDGSTS.E [R19+0x3e000], desc[UR16][R182.64], P4 ;  /* 0x3e000000b6137fae */ /* 0x000fe8000a121850 */
[----:B------:R-:W2:Y:S01]  /*a300*/  LDL.LU R249, [R1+0x1f8] ;  /* 0x0001f80001f97983 */ /* 0x000ea20000300800 */
[----:B------:R-:W-:-:S03]  /*a310*/  ISETP.NE.U32.AND P4, PT, R248, RZ, PT ;  /* 0x000000fff800720c */ /* 0x000fc60003f85070 */
[----:B------:R-:W2:Y:S01]  /*a320*/  LDL.LU R248, [R1+0x1fc] ;  /* 0x0001fc0001f87983 */ /* 0x000ea20000300800 */
[----:B------:R-:W-:-:S04]  /*a330*/  IMAD.WIDE R184, R5, 0x4, R184 ;  /* 0x0000000405b87825 */ /* 0x000fc800078e02b8 */
[----:B------:R-:W-:Y:S01]  /*a340*/  IMAD.WIDE R186, R5, 0x4, R186 ;  /* 0x0000000405ba7825 */ /* 0x000fe200078e02ba */
[----:B------:R-:W-:Y:S04]  /*a350*/  LDGSTS.E [R19+0x3e008], desc[UR16][R184.64], P0 ;  /* 0x3e008000b8137fae */ /* 0x000fe80008121850 */
[----:B------:R-:W-:Y:S01]  /*a360*/  LDGSTS.E [R20+0x3c000], desc[UR16][R186.64], P4 ;  /* 0x3c000000ba147fae */ /* 0x000fe2000a121850 */
[----:B------:R-:W-:-:S03]  /*a370*/  ISETP.NE.U32.AND P0, PT, R247, RZ, PT ;  /* 0x000000fff700720c */ /* 0x000fc60003f05070 */
        /* <DEDUP_REMOVED lines=9> */
[----:B---3--:R-:W-:-:S03]  /*a410*/  ISETP.NE.U32.AND P4, PT, R250, RZ, PT ;  /* 0x000000fffa00720c */ /* 0x008fc60003f85070 */
[----:B------:R-:W3:Y:S01]  /*a420*/  LDL.LU R250, [R1+0x20c] ;  /* 0x00020c0001fa7983 */ /* 0x000ee20000300800 */
[----:B------:R-:W-:-:S05]  /*a430*/  IMAD.WIDE R192, R5, 0x4, R192 ;  /* 0x0000000405c07825 */ /* 0x000fca00078e02c0 */
[----:B------:R-:W-:Y:S01]  /*a440*/  LDGSTS.E [R20+0x3e008], desc[UR16][R192.64], P0 ;  /* 0x3e008000c0147fae */ /* 0x000fe20008121850 */
[----:B------:R-:W-:Y:S01]  /*a450*/  ISETP.NE.U32.AND P0, PT, R242, RZ, PT ;  /* 0x000000fff200720c */ /* 0x000fe20003f05070 */
[----:B------:R-:W-:-:S04]  /*a460*/  IMAD.WIDE R194, R5, 0x4, R194 ;  /* 0x0000000405c27825 */ /* 0x000fc800078e02c2 */
[----:B------:R-:W-:Y:S01]  /*a470*/  IMAD.WIDE R196, R5, 0x4, R196 ;  /* 0x0000000405c47825 */ /* 0x000fe200078e02c4 */
[----:B------:R-:W-:Y:S01]  /*a480*/  LDGSTS.E [R21+0x3c000], desc[UR16][R194.64], P4 ;  /* 0x3c000000c2157fae */ /* 0x000fe2000a121850 */
[----:B------:R-:W-:-:S06]  /*a490*/  ISETP.NE.U32.AND P4, PT, R241, RZ, PT ;  /* 0x000000fff100720c */ /* 0x000fcc0003f85070 */
[----:B------:R-:W-:Y:S01]  /*a4a0*/  LDGSTS.E [R21+0x3c008], desc[UR16][R196.64], P0 ;  /* 0x3c008000c4157fae */ /* 0x000fe20008121850 */
[----:B------:R-:W-:Y:S01]  /*a4b0*/  ISETP.NE.U32.AND P0, PT, R246, RZ, PT ;  /* 0x000000fff600720c */ /* 0x000fe20003f05070 */
[----:B------:R-:W-:-:S04]  /*a4c0*/  IMAD.WIDE R198, R5, 0x4, R198 ;  /* 0x0000000405c67825 */ /* 0x000fc800078e02c6 */
[----:B------:R-:W-:Y:S01]  /*a4d0*/  IMAD.WIDE R200, R5, 0x4, R200 ;  /* 0x0000000405c87825 */ /* 0x000fe200078e02c8 */
[----:B------:R-:W-:Y:S01]  /*a4e0*/  LDGSTS.E [R21+0x3e000], desc[UR16][R198.64], P4 ;  /* 0x3e000000c6157fae */ /* 0x000fe2000a121850 */
[----:B----4-:R-:W-:-:S06]  /*a4f0*/  ISETP.NE.U32.AND P4, PT, R245, RZ, PT ;  /* 0x000000fff500720c */ /* 0x010fcc0003f85070 */
[----:B------:R-:W-:Y:S01]  /*a500*/  LDGSTS.E [R21+0x3e008], desc[UR16][R200.64], P0 ;  /* 0x3e008000c8157fae */ /* 0x000fe20008121850 */
[----:B------:R-:W-:Y:S01]  /*a510*/  ISETP.NE.U32.AND P0, PT, R244, RZ, PT ;  /* 0x000000fff400720c */ /* 0x000fe20003f05070 */
[----:B------:R-:W-:-:S04]  /*a520*/  IMAD.WIDE R202, R5, 0x4, R202 ;  /* 0x0000000405ca7825 */ /* 0x000fc800078e02ca */
[----:B------:R-:W-:Y:S01]  /*a530*/  IMAD.WIDE R204, R5, 0x4, R204 ;  /* 0x0000000405cc7825 */ /* 0x000fe200078e02cc */
[----:B------:R-:W-:Y:S01]  /*a540*/  LDGSTS.E [R22+0x3c000], desc[UR16][R202.64], P4 ;  /* 0x3c000000ca167fae */ /* 0x000fe2000a121850 */
[----:B--2---:R-:W-:-:S06]  /*a550*/  ISETP.NE.U32.AND P4, PT, R249, RZ, PT ;  /* 0x000000fff900720c */ /* 0x004fcc0003f85070 */
[----:B------:R-:W-:Y:S01]  /*a560*/  LDGSTS.E [R22+0x3c008], desc[UR16][R204.64], P0 ;  /* 0x3c008000cc167fae */ /* 0x000fe20008121850 */
[----:B------:R-:W-:Y:S01]  /*a570*/  ISETP.NE.U32.AND P0, PT, R248, RZ, PT ;  /* 0x000000fff800720c */ /* 0x000fe20003f05070 */
[----:B------:R-:W-:-:S04]  /*a580*/  IMAD.WIDE R206, R5, 0x4, R206 ;  /* 0x0000000405ce7825 */ /* 0x000fc800078e02ce */
[----:B------:R-:W-:Y:S01]  /*a590*/  IMAD.WIDE R208, R5, 0x4, R208 ;  /* 0x0000000405d07825 */ /* 0x000fe200078e02d0 */
[----:B------:R-:W-:Y:S07]  /*a5a0*/  LDGSTS.E [R22+0x3e000], desc[UR16][R206.64], P4 ;  /* 0x3e000000ce167fae */ /* 0x000fee000a121850 */
[----:B------:R-:W-:Y:S01]  /*a5b0*/  LDGSTS.E [R22+0x3e008], desc[UR16][R208.64], P0 ;  /* 0x3e008000d0167fae */ /* 0x000fe20008121850 */
[----:B------:R-:W-:Y:S02]  /*a5c0*/  ISETP.NE.U32.AND P4, PT, R247, RZ, PT ;  /* 0x000000fff700720c */ /* 0x000fe40003f85070 */
[----:B------:R-:W-:Y:S01]  /*a5d0*/  ISETP.NE.U32.AND P0, PT, R252, RZ, PT ;  /* 0x000000fffc00720c */ /* 0x000fe20003f05070 */
[----:B------:R-:W-:-:S04]  /*a5e0*/  IMAD.WIDE R210, R5, 0x4, R210 ;  /* 0x0000000405d27825 */ /* 0x000fc800078e02d2 */
[----:B------:R-:W-:-:S06]  /*a5f0*/  IMAD.WIDE R212, R5, 0x4, R212 ;  /* 0x0000000405d47825 */ /* 0x000fcc00078e02d4 */
[----:B------:R-:W-:Y:S04]  /*a600*/  LDGSTS.E [R23+0x3c000], desc[UR16][R210.64], P4 ;  /* 0x3c000000d2177fae */ /* 0x000fe8000a121850 */
[----:B------:R-:W-:Y:S01]  /*a610*/  LDGSTS.E [R23+0x3c008], desc[UR16][R212.64], P0 ;  /* 0x3c008000d4177fae */ /* 0x000fe20008121850 */
[----:B------:R-:W-:Y:S01]  /*a620*/  ISETP.NE.U32.AND P4, PT, R251, RZ, PT ;  /* 0x000000fffb00720c */ /* 0x000fe20003f85070 */
[----:B------:R-:W-:-:S04]  /*a630*/  IMAD.WIDE R214, R5, 0x4, R214 ;  /* 0x0000000405d67825 */ /* 0x000fc800078e02d6 */
[----:B------:R-:W-:-:S08]  /*a640*/  IMAD.WIDE R216, R5, 0x4, R216 ;  /* 0x0000000405d87825 */ /* 0x000fd000078e02d8 */
[----:B------:R-:W-:Y:S01]  /*a650*/  LDGSTS.E [R23+0x3e000], desc[UR16][R214.64], P4 ;  /* 0x3e000000d6177fae */ /* 0x000fe2000a121850 */
[----:B------:R-:W-:Y:S01]  /*a660*/  ISETP.NE.U32.AND P4, PT, R156, RZ, PT ;  /* 0x000000ff9c00720c */ /* 0x000fe20003f85070 */
[C---:B------:R-:W-:Y:S02]  /*a670*/  IMAD.WIDE R218, R5.reuse, 0x4, R218 ;  /* 0x0000000405da7825 */ /* 0x040fe400078e02da */
[----:B------:R-:W2:Y:S02]  /*a680*/  LDL.LU R156, [R1+0x36c] ;  /* 0x00036c00019c7983 */ /* 0x000ea40000300800 */
[----:B------:R-:W-:-:S04]  /*a690*/  IMAD.WIDE R220, R5, 0x4, R220 ;  /* 0x0000000405dc7825 */ /* 0x000fc800078e02dc */
[----:B------:R-:W-:-:S04]  /*a6a0*/  IMAD.WIDE R222, R5, 0x4, R222 ;  /* 0x0000000405de7825 */ /* 0x000fc800078e02de */
[----:B-1----:R-:W-:-:S04]  /*a6b0*/  IMAD.WIDE R224, R5, 0x4, R224 ;  /* 0x0000000405e07825 */ /* 0x002fc800078e02e0 */
[----:B------:R-:W-:-:S04]  /*a6c0*/  IMAD.WIDE R30, R6, 0x4, R30 ;  /* 0x00000004061e7825 */ /* 0x000fc800078e021e */
        /* <DEDUP_REMOVED lines=30> */
[----:B---3--:R-:W-:-:S13]  /*a8b0*/  ISETP.NE.U32.AND P0, PT, R250, RZ, PT ;  /* 0x000000fffa00720c */ /* 0x008fda0003f05070 */
[----:B------:R-:W-:Y:S01]  /*a8c0*/  LDGSTS.E [R23+0x3e008], desc[UR16][R216.64], P0 ;  /* 0x3e008000d8177fae */ /* 0x000fe20008121850 */
[----:B------:R-:W-:-:S03]  /*a8d0*/  ISETP.NE.U32.AND P0, PT, R2, RZ, PT ;  /* 0x000000ff0200720c */ /* 0x000fc60003f05070 */
[----:B------:R-:W-:Y:S01]  /*a8e0*/  LDGSTS.E [R24+0x3c000], desc[UR16][R218.64], P4 ;  /* 0x3c000000da187fae */ /* 0x000fe2000a121850 */
[----:B------:R-:W-:-:S03]  /*a8f0*/  ISETP.NE.U32.AND P4, PT, R14, RZ, PT ;  /* 0x000000ff0e00720c */ /* 0x000fc60003f85070 */
[----:B------:R-:W2:Y:S01]  /*a900*/  LDL.LU R2, [R1+0x368] ;  /* 0x0003680001027983 */ /* 0x000ea20000300800 */
[----:B------:R-:W-:-:S04]  /*a910*/  IMAD.WIDE R52, R6, 0x4, R52 ;  /* 0x0000000406347825 */ /* 0x000fc800078e0234 */
[----:B------:R-:W-:Y:S01]  /*a920*/  IMAD.WIDE R158, R6, 0x4, R158 ;  /* 0x00000004069e7825 */ /* 0x000fe200078e029e */
[----:B------:R-:W-:Y:S01]  /*a930*/  LDGSTS.E [R24+0x3c008], desc[UR16][R220.64], P0 ;  /* 0x3c008000dc187fae */ /* 0x000fe20008121850 */
[----:B------:R-:W-:-:S03]  /*a940*/  ISETP.NE.U32.AND P0, PT, R157, RZ, PT ;  /* 0x000000ff9d00720c */ /* 0x000fc60003f05070 */
[----:B------:R-:W-:Y:S01]  /*a950*/  LDGSTS.E [R24+0x3e000], desc[UR16][R222.64], P4 ;  /* 0x3e000000de187fae */ /* 0x000fe2000a121850 */
[----:B------:R-:W-:-:S04]  /*a960*/  IMAD.WIDE R64, R6, 0x4, R64 ;  /* 0x0000000406407825 */ /* 0x000fc800078e0240 */
[----:B------:R-:W-:-:S04]  /*a970*/  IMAD.WIDE R60, R6, 0x4, R60 ;  /* 0x00000004063c7825 */ /* 0x000fc800078e023c */
[C---:B------:R-:W-:Y:S01]  /*a980*/  IMAD.WIDE R58, R6.reuse, 0x4, R58 ;  /* 0x00000004063a7825 */ /* 0x040fe200078e023a */
[----:B------:R-:W-:Y:S04]  /*a990*/  LDGSTS.E [R24+0x3e008], desc[UR16][R224.64], P0 ;  /* 0x3e008000e0187fae */ /* 0x000fe80008121850 */
[----:B------:R-:W0:Y:S04]  /*a9a0*/  LDGDEPBAR ;  /* 0x00000000000079af */ /* 0x000e280000000000 */
        /* <DEDUP_REMOVED lines=28> */
[----:B------:R-:W-:-:S03]  /*ab70*/  IMAD.WIDE R42, R6, 0x4, R42 ;  /* 0x00000004062a7825 */ /* 0x000fc600078e022a */
        /* <DEDUP_REMOVED lines=64> */
[----:B------:R-:W-:Y:S01]  /*af80*/  ISETP.NE.U32.AND P4, PT, R235, RZ, PT ;  /* 0x000000ffeb00720c */ /* 0x000fe20003f85070 */
[----:B------:R-:W-:Y:S01]  /*af90*/  IMAD.WIDE R162, R5, 0x4, R162 ;  /* 0x0000000405a27825 */ /* 0x000fe200078e02a2 */
[----:B------:R-:W-:Y:S01]  /*afa0*/  BAR.SYNC.DEFER_BLOCKING 0x0 ;  /* 0x0000000000007b1d */ /* 0x000fe20000010000 */
[----:B------:R-:W-:-:S04]  /*afb0*/  LOP3.LUT R250, R0, 0x24, RZ, 0xfc, !PT ;  /* 0x0000002400fa7812 */ /* 0x000fc800078efcff */
[----:B------:R-:W-:Y:S02]  /*afc0*/  ISETP.GE.AND P0, PT, R250, UR4, PT ;  /* 0x00000004fa007c0c */ /* 0x000fe4000bf06270 */
[----:B------:R-:W-:Y:S01]  /*afd0*/  LOP3.LUT R250, R0, 0x26, RZ, 0xfc, !PT ;  /* 0x0000002600fa7812 */ /* 0x000fe200078efcff */
[C---:B------:R-:W-:Y:S01]  /*afe0*/  IMAD.WIDE R164, R5.reuse, 0x4, R164 ;  /* 0x0000000405a47825 */ /* 0x040fe200078e02a4 */
[----:B------:R-:W-:Y:S01]  /*aff0*/  SEL R17, RZ, 0x4, P0 ;  /* 0x00000004ff117807 */ /* 0x000fe20000000000 */
[----:B------:R-:W5:Y:S01]  /*b000*/  LDL.LU R14, [R1+0x364] ;  /* 0x00036400010e7983 */ /* 0x000f620000300800 */
[----:B------:R-:W-:Y:S02]  /*b010*/  ISETP.GE.AND P2, PT, R250, UR4, PT ;  /* 0x00000004fa007c0c */ /* 0x000fe4000bf46270 */
[----:B------:R-:W-:Y:S01]  /*b020*/  LOP3.LUT R251, R0, 0x8, RZ, 0xfc, !PT ;  /* 0x0000000800fb7812 */ /* 0x000fe200078efcff */
[----:B------:R-:W-:Y:S01]  /*b030*/  IMAD.WIDE R166, R5, 0x4, R166 ;  /* 0x0000000405a67825 */ /* 0x000fe200078e02a6 */
[----:B------:R-:W-:Y:S01]  /*b040*/  SEL R17, R17, RZ, P1 ;  /* 0x000000ff11117207 */ /* 0x000fe20000800000 */
[----:B------:R-:W5:Y:S04]  /*b050*/  LDL.LU R157, [R1+0x360] ;  /* 0x00036000019d7983 */ /* 0x000f680000300800 */
[----:B------:R-:W-:Y:S01]  /*b060*/  @!PT LDS RZ, [RZ] ;  /* 0x00000000fffff984 */ /* 0x000fe20000000800 */
[----:B------:R-:W-:Y:S01]  /*b070*/  @!PT LDS RZ, [RZ] ;  /* 0x00000000fffff984 */ /* 0x000fe20000000800 */
[----:B------:R-:W-:Y:S01]  /*b080*/  @!PT LDS RZ, [RZ] ;  /* 0x00000000fffff984 */ /* 0x000fe20000000800 */
[----:B------:R1:W-:Y:S01]  /*b090*/  LDGSTS.E [R15+0x40000], desc[UR16][R162.64], P4 ;  /* 0x40000000a20f7fae */ /* 0x0003e2000a121850 */
[----:B------:R-:W-:-:S02]  /*b0a0*/  ISETP.NE.U32.AND P4, PT, R236, RZ, PT ;  /* 0x000000ffec00720c */ /* 0x000fc40003f85070 */
[----:B------:R-:W-:Y:S02]  /*b0b0*/  SEL R155, RZ, 0x4, P2 ;  /* 0x00000004ff9b7807 */ /* 0x000fe40001000000 */
[----:B------:R-:W-:Y:S02]  /*b0c0*/  ISETP.GE.AND P2, PT, R251, UR4, PT ;  /* 0x00000004fb007c0c */ /* 0x000fe4000bf46270 */
[----:B------:R-:W-:Y:S02]  /*b0d0*/  LOP3.LUT R250, R0, 0xa, RZ, 0xfc, !PT ;  /* 0x0000000a00fa7812 */ /* 0x000fe400078efcff */
[----:B------:R-:W-:Y:S02]  /*b0e0*/  ISETP.NE.U32.AND P0, PT, R17, RZ, PT ;  /* 0x000000ff1100720c */ /* 0x000fe40003f05070 */
[----:B------:R-:W-:Y:S02]  /*b0f0*/  SEL R17, RZ, 0x4, P2 ;  /* 0x00000004ff117807 */ /* 0x000fe40001000000 */
[----:B------:R-:W-:Y:S01]  /*b100*/  ISETP.GE.AND P2, PT, R250, UR4, PT ;  /* 0x00000004fa007c0c */ /* 0x000fe2000bf46270 */
[----:B------:R-:W-:Y:S01]  /*b110*/  LDGSTS.E [R15+0x40008], desc[UR16][R164.64], P4 ;  /* 0x40008000a40f7fae */ /* 0x000fe2000a121850 */
[----:B------:R-:W-:-:S02]  /*b120*/  LOP3.LUT R250, R0, 0x28, RZ, 0xfc, !PT ;  /* 0x0000002800fa7812 */ /* 0x000fc400078efcff */
[----:B------:R-:W-:Y:S02]  /*b130*/  ISETP.NE.U32.AND P4, PT, R237, RZ, PT ;  /* 0x000000ffed00720c */ /* 0x000fe40003f85070 */
[----:B------:R-:W-:Y:S02]  /*b140*/  ISETP.GE.AND P3, PT, R250, UR4, PT ;  /* 0x00000004fa007c0c */ /* 0x000fe4000bf66270 */
[C---:B------:R-:W-:Y:S02]  /*b150*/  LOP3.LUT R251, R0.reuse, 0x2a, RZ, 0xfc, !PT ;  /* 0x0000002a00fb7812 */ /* 0x040fe400078efcff */
[----:B-1----:R-:W-:Y:S02]  /*b160*/  SEL R163, RZ, 0x4, P3 ;  /* 0x00000004ffa37807 */ /* 0x002fe40001800000 */
[----:B------:R-:W-:Y:S02]  /*b170*/  ISETP.GE.AND P3, PT, R251, UR4, PT ;  /* 0x00000004fb007c0c */ /* 0x000fe4000bf66270 */
[----:B------:R-:W-:-:S02]  /*b180*/  LOP3.LUT R250, R0, 0xc, RZ, 0xfc, !PT ;  /* 0x0000000c00fa7812 */ /* 0x000fc400078efcff */
[----:B------:R-:W-:Y:S01]  /*b190*/  LOP3.LUT R251, R0, 0xe, RZ, 0xfc, !PT ;  /* 0x0000000e00fb7812 */ /* 0x000fe200078efcff */
[----:B------:R1:W-:Y:S01]  /*b1a0*/  LDGSTS.E [R15+0x42000], desc[UR16][R166.64], P4 ;  /* 0x42000000a60f7fae */ /* 0x0003e2000a121850 */
[----:B------:R-:W-:Y:S02]  /*b1b0*/  SEL R227, RZ, 0x4, P3 ;  /* 0x00000004ffe37807 */ /* 0x000fe40001800000 */
[----:B------:R-:W-:Y:S02]  /*b1c0*/  ISETP.GE.AND P3, PT, R250, UR4, PT ;  /* 0x00000004fa007c0c */ /* 0x000fe4000bf66270 */
[----:B------:R-:W-:Y:S02]  /*b1d0*/  ISETP.GE.AND P4, PT, R251, UR4, PT ;  /* 0x00000004fb007c0c */ /* 0x000fe4000bf86270 */
[C---:B------:R-:W-:Y:S02]  /*b1e0*/  LOP3.LUT R250, R0.reuse, 0x2c, RZ, 0xfc, !PT ;  /* 0x0000002c00fa7812 */ /* 0x040fe400078efcff */
[----:B------:R-:W-:-:S02]  /*b1f0*/  LOP3.LUT R251, R0, 0x2e, RZ, 0xfc, !PT ;  /* 0x0000002e00fb7812 */ /* 0x000fc400078efcff */
[----:B-1----:R-:W-:Y:S02]  /*b200*/  SEL R167, RZ, 0x4, P4 ;  /* 0x00000004ffa77807 */ /* 0x002fe40002000000 */
[----:B------:R-:W-:Y:S02]  /*b210*/  ISETP.GE.AND P4, PT, R250, UR4, PT ;  /* 0x00000004fa007c0c */ /* 0x000fe4000bf86270 */
[----:B------:R-:W-:Y:S02]  /*b220*/  SEL R155, R155, RZ, P1 ;  /* 0x000000ff9b9b7207 */ /* 0x000fe40000800000 */
[----:B------:R-:W-:Y:S02]  /*b230*/  SEL R166, RZ, 0x4, P4 ;  /* 0x00000004ffa67807 */ /* 0x000fe40002000000 */
[----:B------:R-:W-:Y:S02]  /*b240*/  ISETP.GE.AND P4, PT, R251, UR4, PT ;  /* 0x00000004fb007c0c */ /* 0x000fe4000bf86270 */
[----:B------:R-:W-:-:S02]  /*b250*/  LOP3.LUT R250, R0, 0x10, RZ, 0xfc, !PT ;  /* 0x0000001000fa7812 */ /* 0x000fc400078efcff */
[----:B------:R-:W-:Y:S01]  /*b260*/  SEL R29, RZ, 0x4, P2 ;  /* 0x00000004ff1d7807 */ /* 0x000fe20001000000 */
[----:B------:R-:W-:Y:S01]  /*b270*/  IMAD.WIDE R168, R5, 0x4, R168 ;  /* 0x0000000405a87825 */ /* 0x000fe200078e02a8 */
[----:B------:R-:W-:Y:S02]  /*b280*/  ISETP.NE.U32.AND P2, PT, R155, RZ, PT ;  /* 0x000000ff9b00720c */ /* 0x000fe40003f45070 */
[----:B------:R-:W-:Y:S02]  /*b290*/  SEL R155, RZ, 0x4, P4 ;  /* 0x00000004ff9b7807 */ /* 0x000fe40002000000 */
[----:B------:R-:W-:Y:S01]  /*b2a0*/  ISETP.GE.AND P4, PT, R250, UR4, PT ;  /* 0x00000004fa007c0c */ /* 0x000fe2000bf86270 */
[----:B------:R1:W-:Y:S01]  /*b2b0*/  LDGSTS.E [R15+0x42008], desc[UR16][R168.64], P5 ;  /* 0x42008000a80f7fae */ /* 0x0003e2000a921850 */
[C---:B------:R-:W-:Y:S02]  /*b2c0*/  LOP3.LUT R250, R0.reuse, 0x12, RZ, 0xfc, !PT ;  /* 0x0000001200fa7812 */ /* 0x040fe400078efcff */
[----:B------:R-:W-:-:S02]  /*b2d0*/  LOP3.LUT R251, R0, 0x30, RZ, 0xfc, !PT ;  /* 0x0000003000fb7812 */ /* 0x000fc400078efcff */
[----:B------:R-:W-:Y:S02]  /*b2e0*/  ISETP.GE.AND P5, PT, R250, UR4, PT ;  /* 0x00000004fa007c0c */ /* 0x000fe4000bfa6270 */
[----:B------:R-:W-:Y:S02]  /*b2f0*/  SEL R17, R17, RZ, P1 ;  /* 0x000000ff11117207 */ /* 0x000fe40000800000 */
[----:B------:R-:W-:Y:S02]  /*b300*/  SEL R29, R29, RZ, P1 ;  /* 0x000000ff1d1d7207 */ /* 0x000fe40000800000 */
[----:B------:R-:W-:Y:S02]  /*b310*/  SEL R162, RZ, 0x4, P5 ;  /* 0x00000004ffa27807 */ /* 0x000fe40002800000 */
[----:B------:R-:W-:Y:S02]  /*b320*/  SEL R226, RZ, 0x4, P3 ;  /* 0x00000004ffe27807 */ /* 0x000fe40001800000 */
[----:B------:R-:W-:-:S02]  /*b330*/  ISETP.GE.AND P5, PT, R251, UR4, PT ;  /* 0x00000004fb007c0c */ /* 0x000fc4000bfa6270 */
[----:B------:R-:W-:Y:S02]  /*b340*/  ISETP.NE.U32.AND P3, PT, R17, RZ, PT ;  /* 0x000000ff1100720c */ /* 0x000fe40003f65070 */
[----:B------:R-:W-:Y:S02]  /*b350*/  LOP3.LUT R250, R0, 0x32, RZ, 0xfc, !PT ;  /* 0x0000003200fa7812 */ /* 0x000fe400078efcff */
[----:B------:R-:W-:Y:S01]  /*b360*/  SEL R17, RZ, 0x4, P4 ;  /* 0x00000004ff117807 */ /* 0x000fe20002000000 */
[----:B------:R-:W-:Y:S01]  /*b370*/  IMAD.WIDE R170, R5, 0x4, R170 ;  /* 0x0000000405aa7825 */ /* 0x000fe200078e02aa */
[----:B------:R-:W-:Y:S02]  /*b380*/  ISETP.NE.U32.AND P4, PT, R29, RZ, PT ;  /* 0x000000ff1d00720c */ /* 0x000fe40003f85070 */
[----:B------:R-:W-:Y:S02]  /*b390*/  SEL R29, RZ, 0x4, P5 ;  /* 0x00000004ff1d7807 */ /* 0x000fe40002800000 */
[----:B------:R-:W-:Y:S01]  /*b3a0*/  ISETP.GE.AND P5, PT, R250, UR4, PT ;  /* 0x00000004fa007c0c */ /* 0x000fe2000bfa6270 */
[----:B------:R-:W-:Y:S01]  /*b3b0*/  LDGSTS.E [R18+0x40000], desc[UR16][R170.64], P6 ;  /* 0x40000000aa127fae */ /* 0x000fe2000b121850 */
[----:B------:R-:W-:-:S02]  /*b3c0*/  LOP3.LUT R250, R0, 0x14, RZ, 0xfc, !PT ;  /* 0x0000001400fa7812 */ /* 0x000fc400078efcff */
[----:B------:R-:W-:Y:S02]  /*b3d0*/  SEL R163, R163, RZ, P1 ;  /* 0x000000ffa3a37207 */ /* 0x000fe40000800000 */
[----:B------:R-:W-:Y:S02]  /*b3e0*/  ISETP.GE.AND P6, PT, R250, UR4, PT ;  /* 0x00000004fa007c0c */ /* 0x000fe4000bfc6270 */
[----:B------:R-:W-:Y:S02]  /*b3f0*/  LOP3.LUT R251, R0, 0x16, RZ, 0xfc, !PT ;  /* 0x0000001600fb7812 */ /* 0x000fe400078efcff */
[----:B-1----:R-:W-:Y:S02]  /*b400*/  SEL R15, RZ, 0x4, P5 ;  /* 0x00000004ff0f7807 */ /* 0x002fe40002800000 */
[----:B------:R-:W-:Y:S02]  /*b410*/  ISETP.NE.U32.AND P5, PT, R163, RZ, PT ;  /* 0x000000ffa300720c */ /* 0x000fe40003fa5070 */
[----:B------:R-:W-:-:S02]  /*b420*/  SEL R163, RZ, 0x4, P6 ;  /* 0x00000004ffa37807 */ /* 0x000fc40003000000 */
[----:B------:R-:W-:Y:S02]  /*b430*/  ISETP.GE.AND P6, PT, R251, UR4, PT ;  /* 0x00000004fb007c0c */ /* 0x000fe4000bfc6270 */
[----:B------:R-:W-:Y:S02]  /*b440*/  LOP3.LUT R250, R0, 0x34, RZ, 0xfc, !PT ;  /* 0x0000003400fa7812 */ /* 0x000fe400078efcff */
[----:B------:R-:W-:Y:S02]  /*b450*/  SEL R164, RZ, 0x4, P6 ;  /* 0x00000004ffa47807 */ /* 0x000fe40003000000 */
[----:B------:R-:W-:-:S04]  /*b460*/  ISETP.GE.AND P6, PT, R250, UR4, PT ;  /* 0x00000004fa007c0c */ /* 0x000fc8000bfc6270 */
[----:B------:R-:W-:Y:S02]  /*b470*/  SEL R165, RZ, 0x4, P6 ;  /* 0x00000004ffa57807 */ /* 0x000fe40003000000 */
[----:B------:R-:W-:Y:S01]  /*b480*/  ISETP.NE.U32.AND P6, PT, R238, RZ, PT ;  /* 0x000000ffee00720c */ /* 0x000fe20003fc5070 */
[----:B------:R-:W-:Y:S01]  /*b490*/  IMAD.WIDE R172, R5, 0x4, R172 ;  /* 0x0000000405ac7825 */ /* 0x000fe200078e02ac */
[----:B------:R-:W-:-:S03]  /*b4a0*/  SEL R227, R227, RZ, P1 ;  /* 0x000000ffe3e37207 */ /* 0x000fc60000800000 */
[----:B------:R-:W-:Y:S01]  /*b4b0*/  IMAD.WIDE R174, R5, 0x4, R174 ;  /* 0x0000000405ae7825 */ /* 0x000fe200078e02ae */
[----:B------:R-:W-:-:S07]  /*b4c0*/  SEL R226, R226, RZ, P1 ;  /* 0x000000ffe2e27207 */ /* 0x000fce0000800000 */
[----:B------:R-:W-:Y:S01]  /*b4d0*/  LDGSTS.E [R18+0x40008], desc[UR16][R172.64], P6 ;  /* 0x40008000ac127fae */ /* 0x000fe2000b121850 */
[----:B------:R-:W-:Y:S01]  /*b4e0*/  ISETP.NE.U32.AND P6, PT, R227, RZ, PT ;  /* 0x000000ffe300720c */ /* 0x000fe20003fc5070 */
[----:B------:R-:W-:Y:S01]  /*b4f0*/  IMAD.WIDE R176, R5, 0x4, R176 ;  /* 0x0000000405b07825 */ /* 0x000fe200078e02b0 */
[----:B------:R-:W-:Y:S01]  /*b500*/  SEL R167, R167, RZ, P1 ;  /* 0x000000ffa7a77207 */ /* 0x000fe20000800000 */
[----:B------:R-:W-:Y:S02]  /*b510*/  LDGSTS.E [R18+0x42000], desc[UR16][R174.64], P0 ;  /* 0x42000000ae127fae */ /* 0x000fe40008121850 */
[C---:B------:R-:W-:Y:S01]  /*b520*/  IMAD.WIDE R178, R5.reuse, 0x4, R178 ;  /* 0x0000000405b27825 */ /* 0x040fe200078e02b2 */
[----:B------:R-:W-:Y:S01]  /*b530*/  SEL R166, R166, RZ, P1 ;  /* 0x000000ffa6a67207 */ /* 0x000fe20000800000 */
[----:B------:R1:W-:Y:S02]  /*b540*/  LDGSTS.E [R18+0x42008], desc[UR16][R176.64], P2 ;  /* 0x42008000b0127fae */ /* 0x0003e40009121850 */
[----:B------:R-:W-:Y:S01]  /*b550*/  IMAD.WIDE R180, R5, 0x4, R180 ;  /* 0x0000000405b47825 */ /* 0x000fe200078e02b4 */
[----:B------:R-:W-:Y:S01]  /*b560*/  SEL R155, R155, RZ, P1 ;  /* 0x000000ff9b9b7207 */ /* 0x000fe20000800000 */
[----:B------:R-:W-:Y:S02]  /*b570*/  LDGSTS.E [R19+0x40000], desc[UR16][R178.64], P3 ;  /* 0x40000000b2137fae */ /* 0x000fe40009921850 */
[----:B------:R-:W-:Y:S01]  /*b580*/  IMAD.WIDE R182, R5, 0x4, R182 ;  /* 0x0000000405b67825 */ /* 0x000fe200078e02b6 */
[----:B------:R-:W-:Y:S01]  /*b590*/  ISETP.NE.U32.AND P0, PT, R226, RZ, PT ;  /* 0x000000ffe200720c */ /* 0x000fe20003f05070 */
[----:B------:R-:W-:Y:S01]  /*b5a0*/  LDGSTS.E [R19+0x40008], desc[UR16][R180.64], P4 ;  /* 0x40008000b4137fae */ /* 0x000fe2000a121850 */
[----:B------:R-:W-:Y:S01]  /*b5b0*/  SEL R17, R17, RZ, P1 ;  /* 0x000000ff11117207 */ /* 0x000fe20000800000 */
[----:B------:R-:W-:Y:S01]  /*b5c0*/  IMAD.WIDE R184, R5, 0x4, R184 ;  /* 0x0000000405b87825 */ /* 0x000fe200078e02b8 */
[----:B------:R-:W-:Y:S01]  /*b5d0*/  ISETP.NE.U32.AND P2, PT, R167, RZ, PT ;  /* 0x000000ffa700720c */ /* 0x000fe20003f45070 */
[----:B------:R-:W-:Y:S01]  /*b5e0*/  LDGSTS.E [R19+0x42000], desc[UR16][R182.64], P5 ;  /* 0x42000000b6137fae */ /* 0x000fe2000a921850 */
[----:B------:R-:W-:-:S02]  /*b5f0*/  SEL R162, R162, RZ, P1 ;  /* 0x000000ffa2a27207 */ /* 0x000fc40000800000 */
[----:B------:R-:W-:Y:S01]  /*b600*/  ISETP.NE.U32.AND P3, PT, R166, RZ, PT ;  /* 0x000000ffa600720c */ /* 0x000fe20003f65070 */
[----:B------:R-:W-:Y:S01]  /*b610*/  LDGSTS.E [R19+0x42008], desc[UR16][R184.64], P6 ;  /* 0x42008000b8137fae */ /* 0x000fe2000b121850 */
[----:B------:R-:W-:Y:S02]  /*b620*/  ISETP.NE.U32.AND P4, PT, R155, RZ, PT ;  /* 0x000000ff9b00720c */ /* 0x000fe40003f85070 */
[----:B------:R-:W-:Y:S02]  /*b630*/  ISETP.NE.U32.AND P5, PT, R17, RZ, PT ;  /* 0x000000ff1100720c */ /* 0x000fe40003fa5070 */
[----:B------:R-:W-:Y:S01]  /*b640*/  ISETP.NE.U32.AND P6, PT, R162, RZ, PT ;  /* 0x000000ffa200720c */ /* 0x000fe20003fc5070 */
[----:B------:R-:W-:-:S04]  /*b650*/  IMAD.WIDE R186, R5, 0x4, R186 ;  /* 0x0000000405ba7825 */ /* 0x000fc800078e02ba */
[C---:B------:R-:W-:Y:S01]  /*b660*/  IMAD.WIDE R188, R5.reuse, 0x4, R188 ;  /* 0x0000000405bc7825 */ /* 0x040fe200078e02bc */
[----:B------:R-:W-:Y:S03]  /*b670*/  LDGSTS.E [R20+0x40000], desc[UR16][R186.64], P0 ;  /* 0x40000000ba147fae */ /* 0x000fe60008121850 */
[----:B------:R-:W-:Y:S01]  /*b680*/  IMAD.WIDE R190, R5, 0x4, R190 ;  /* 0x0000000405be7825 */ /* 0x000fe200078e02be */
[----:B------:R-:W-:Y:S01]  /*b690*/  SEL R29, R29, RZ, P1 ;  /* 0x000000ff1d1d7207 */ /* 0x000fe20000800000 */
[----:B------:R-:W-:Y:S02]  /*b6a0*/  LDGSTS.E [R20+0x40008], desc[UR16][R188.64], P2 ;  /* 0x40008000bc147fae */ /* 0x000fe40009121850 */
[C---:B------:R-:W-:Y:S01]  /*b6b0*/  IMAD.WIDE R192, R5.reuse, 0x4, R192 ;  /* 0x0000000405c07825 */ /* 0x040fe200078e02c0 */
[----:B------:R-:W-:Y:S01]  /*b6c0*/  LOP3.LUT R251, R0, 0x36, RZ, 0xfc, !PT ;  /* 0x0000003600fb7812 */ /* 0x000fe200078efcff */
[----:B------:R-:W-:Y:S02]  /*b6d0*/  LDGSTS.E [R20+0x42000], desc[UR16][R190.64], P3 ;  /* 0x42000000be147fae */ /* 0x000fe40009921850 */
[----:B------:R-:W-:-:S02]  /*b6e0*/  IMAD.WIDE R194, R5, 0x4, R194 ;  /* 0x0000000405c27825 */ /* 0x000fc400078e02c2 */
[----:B------:R-:W-:Y:S02]  /*b6f0*/  LDGSTS.E [R20+0x42008], desc[UR16][R192.64], P4 ;  /* 0x42008000c0147fae */ /* 0x000fe4000a121850 */
[----:B------:R-:W-:Y:S01]  /*b700*/  IMAD.WIDE R196, R5, 0x4, R196 ;  /* 0x0000000405c47825 */ /* 0x000fe200078e02c4 */
[----:B------:R-:W-:Y:S01]  /*b710*/  ISETP.NE.U32.AND P0, PT, R29, RZ, PT ;  /* 0x000000ff1d00720c */ /* 0x000fe20003f05070 */
[----:B------:R-:W-:Y:S01]  /*b720*/  LDGSTS.E [R21+0x40000], desc[UR16][R194.64], P5 ;  /* 0x40000000c2157fae */ /* 0x000fe2000a921850 */
[----:B------:R-:W-:-:S03]  /*b730*/  SEL R15, R15, RZ, P1 ;  /* 0x000000ff0f0f7207 */ /* 0x000fc60000800000 */
[----:B------:R-:W-:Y:S01]  /*b740*/  LDGSTS.E [R21+0x40008], desc[UR16][R196.64], P6 ;  /* 0x40008000c4157fae */ /* 0x000fe2000b121850 */
[----:B------:R-:W-:Y:S02]  /*b750*/  ISETP.GE.AND P6, PT, R251, UR4, PT ;  /* 0x00000004fb007c0c */ /* 0x000fe4000bfc6270 */
[----:B------:R-:W-:Y:S02]  /*b760*/  LOP3.LUT R250, R0, 0x18, RZ, 0xfc, !PT ;  /* 0x0000001800fa7812 */ /* 0x000fe400078efcff */
[----:B------:R-:W-:Y:S02]  /*b770*/  ISETP.NE.U32.AND P2, PT, R15, RZ, PT ;  /* 0x000000ff0f00720c */ /* 0x000fe40003f45070 */
[----:B------:R-:W-:Y:S02]  /*b780*/  SEL R163, R163, RZ, P1 ;  /* 0x000000ffa3a37207 */ /* 0x000fe40000800000 */
[----:B------:R-:W-:Y:S02]  /*b790*/  SEL R17, RZ, 0x4, P6 ;  /* 0x00000004ff117807 */ /* 0x000fe40003000000 */
[----:B------:R-:W-:Y:S01]  /*b7a0*/  ISETP.GE.AND P6, PT, R250, UR4, PT ;  /* 0x00000004fa007c0c */ /* 0x000fe2000bfc6270 */
[----:B------:R-:W-:Y:S01]  /*b7b0*/  IMAD.WIDE R198, R5, 0x4, R198 ;  /* 0x0000000405c67825 */ /* 0x000fe200078e02c6 */
[----:B------:R-:W-:-:S02]  /*b7c0*/  LOP3.LUT R250, R0, 0x1a, RZ, 0xfc, !PT ;  /* 0x0000001a00fa7812 */ /* 0x000fc400078efcff */
[----:B------:R-:W-:Y:S02]  /*b7d0*/  ISETP.NE.U32.AND P3, PT, R163, RZ, PT ;  /* 0x000000ffa300720c */ /* 0x000fe40003f65070 */
[----:B------:R-:W-:Y:S01]  /*b7e0*/  SEL R164, R164, RZ, P1 ;  /* 0x000000ffa4a47207 */ /* 0x000fe20000800000 */
[----:B------:R-:W-:Y:S01]  /*b7f0*/  IMAD.WIDE R200, R5, 0x4, R200 ;  /* 0x0000000405c87825 */ /* 0x000fe200078e02c8 */
[----:B------:R-:W-:Y:S01]  /*b800*/  SEL R15, RZ, 0x4, P6 ;  /* 0x00000004ff0f7807 */ /* 0x000fe20003000000 */
[----:B------:R-:W-:Y:S01]  /*b810*/  LDGSTS.E [R21+0x42000], desc[UR16][R198.64], P0 ;  /* 0x42000000c6157fae */ /* 0x000fe20008121850 */
[----:B------:R-:W-:Y:S02]  /*b820*/  SEL R17, R17, RZ, P1 ;  /* 0x000000ff11117207 */ /* 0x000fe40000800000 */
[----:B------:R-:W-:Y:S01]  /*b830*/  ISETP.GE.AND P6, PT, R250, UR4, PT ;  /* 0x00000004fa007c0c */ /* 0x000fe2000bfc6270 */
[----:B------:R-:W-:Y:S01]  /*b840*/  LDGSTS.E [R21+0x42008], desc[UR16][R200.64], P2 ;  /* 0x42008000c8157fae */ /* 0x000fe20009121850 */
[----:B------:R-:W-:-:S02]  /*b850*/  ISETP.NE.U32.AND P4, PT, R164, RZ, PT ;  /* 0x000000ffa400720c */ /* 0x000fc40003f85070 */
[----:B------:R-:W-:Y:S02]  /*b860*/  SEL R165, R165, RZ, P1 ;  /* 0x000000ffa5a57207 */ /* 0x000fe40000800000 */
[----:B------:R-:W-:Y:S02]  /*b870*/  ISETP.NE.U32.AND P0, PT, R17, RZ, PT ;  /* 0x000000ff1100720c */ /* 0x000fe40003f05070 */
[----:B------:R-:W-:Y:S02]  /*b880*/  SEL R15, R15, RZ, P1 ;  /* 0x000000ff0f0f7207 */ /* 0x000fe40000800000 */
[----:B------:R-:W-:Y:S01]  /*b890*/  SEL R17, RZ, 0x4, P6 ;  /* 0x00000004ff117807 */ /* 0x000fe20003000000 */
[----:B------:R-:W-:Y:S01]  /*b8a0*/  IMAD.WIDE R202, R5, 0x4, R202 ;  /* 0x0000000405ca7825 */ /* 0x000fe200078e02ca */
[----:B------:R-:W-:Y:S02]  /*b8b0*/  LOP3.LUT R155, R0, 0x38, RZ, 0xfc, !PT ;  /* 0x00000038009b7812 */ /* 0x000fe400078efcff */
[----:B------:R-:W-:-:S02]  /*b8c0*/  ISETP.NE.U32.AND P5, PT, R165, RZ, PT ;  /* 0x000000ffa500720c */ /* 0x000fc40003fa5070 */
[----:B------:R-:W-:Y:S01]  /*b8d0*/  ISETP.NE.U32.AND P2, PT, R15, RZ, PT ;  /* 0x000000ff0f00720c */ /* 0x000fe20003f45070 */
[----:B------:R-:W-:Y:S01]  /*b8e0*/  IMAD.WIDE R204, R5, 0x4, R204 ;  /* 0x0000000405cc7825 */ /* 0x000fe200078e02cc */
[----:B------:R-:W-:Y:S01]  /*b8f0*/  SEL R15, R17, RZ, P1 ;  /* 0x000000ff110f7207 */ /* 0x000fe20000800000 */
[----:B------:R-:W-:Y:S01]  /*b900*/  LDGSTS.E [R22+0x40000], desc[UR16][R202.64], P3 ;  /* 0x40000000ca167fae */ /* 0x000fe20009921850 */
[----:B------:R-:W-:Y:S02]  /*b910*/  ISETP.GE.AND P6, PT, R155, UR4, PT ;  /* 0x000000049b007c0c */ /* 0x000fe4000bfc6270 */
[----:B------:R-:W-:Y:S01]  /*b920*/  LOP3.LUT R251, R0, 0x3a, RZ, 0xfc, !PT ;  /* 0x0000003a00fb7812 */ /* 0x000fe200078efcff */
[----:B------:R-:W-:Y:S01]  /*b930*/  IMAD.WIDE R206, R5, 0x4, R206 ;  /* 0x0000000405ce7825 */ /* 0x000fe200078e02ce */
[----:B------:R-:W-:Y:S01]  /*b940*/  ISETP.NE.U32.AND P3, PT, R15, RZ, PT ;  /* 0x000000ff0f00720c */ /* 0x000fe20003f65070 */
[----:B------:R-:W-:Y:S01]  /*b950*/  LDGSTS.E [R22+0x40008], desc[UR16][R204.64], P4 ;  /* 0x40008000cc167fae */ /* 0x000fe2000a121850 */
[----:B------:R-:W-:-:S02]  /*b960*/  SEL R15, RZ, 0x4, P6 ;  /* 0x00000004ff0f7807 */ /* 0x000fc40003000000 */
[----:B------:R-:W-:Y:S01]  /*b970*/  LOP3.LUT R250, R0, 0x1c, RZ, 0xfc, !PT ;  /* 0x0000001c00fa7812 */ /* 0x000fe200078efcff */
[----:B------:R-:W-:Y:S01]  /*b980*/  IMAD.WIDE R208, R5, 0x4, R208 ;  /* 0x0000000405d07825 */ /* 0x000fe200078e02d0 */
[----:B------:R-:W-:Y:S01]  /*b990*/  ISETP.GE.AND P6, PT, R251, UR4, PT ;  /* 0x00000004fb007c0c */ /* 0x000fe2000bfc6270 */
[----:B------:R-:W-:Y:S01]  /*b9a0*/  LDGSTS.E [R22+0x42000], desc[UR16][R206.64], P5 ;  /* 0x42000000ce167fae */ /* 0x000fe2000a921850 */
[----:B------:R-:W-:Y:S02]  /*b9b0*/  SEL R17, R15, RZ, P1 ;  /* 0x000000ff0f117207 */ /* 0x000fe40000800000 */
[----:B------:R-:W-:Y:S01]  /*b9c0*/  ISETP.GE.AND P4, PT, R250, UR4, PT ;  /* 0x00000004fa007c0c */ /* 0x000fe2000bf86270 */
[----:B------:R-:W-:Y:S01]  /*b9d0*/  LDGSTS.E [R22+0x42008], desc[UR16][R208.64], P0 ;  /* 0x42008000d0167fae */ /* 0x000fe20008121850 */
[----:B------:R-:W-:Y:S02]  /*b9e0*/  SEL R15, RZ, 0x4, P6 ;  /* 0x00000004ff0f7807 */ /* 0x000fe40003000000 */
[----:B------:R-:W-:-:S02]  /*b9f0*/  LOP3.LUT R250, R0, 0x1e, RZ, 0xfc, !PT ;  /* 0x0000001e00fa7812 */ /* 0x000fc400078efcff */
[----:B------:R-:W-:Y:S02]  /*ba00*/  SEL R15, R15, RZ, P1 ;  /* 0x000000ff0f0f7207 */ /* 0x000fe40000800000 */
[----:B------:R-:W-:Y:S02]  /*ba10*/  ISETP.GE.AND P0, PT, R250, UR4, PT ;  /* 0x00000004fa007c0c */ /* 0x000fe4000bf06270 */
[----:B------:R-:W-:Y:S02]  /*ba20*/  LOP3.LUT R250, R0, 0x3c, RZ, 0xfc, !PT ;  /* 0x0000003c00fa7812 */ /* 0x000fe400078efcff */
[----:B------:R-:W-:Y:S02]  /*ba30*/  ISETP.NE.U32.AND P5, PT, R17, RZ, PT ;  /* 0x000000ff1100720c */ /* 0x000fe40003fa5070 */
[----:B------:R-:W-:Y:S02]  /*ba40*/  SEL R17, RZ, 0x4, P4 ;  /* 0x00000004ff117807 */ /* 0x000fe40002000000 */
[----:B------:R-:W-:-:S02]  /*ba50*/  ISETP.NE.U32.AND P4, PT, R15, RZ, PT ;  /* 0x000000ff0f00720c */ /* 0x000fc40003f85070 */
[----:B------:R-:W-:Y:S02]  /*ba60*/  SEL R15, RZ, 0x4, P0 ;  /* 0x00000004ff0f7807 */ /* 0x000fe40000000000 */
[----:B------:R-:W-:Y:S02]  /*ba70*/  ISETP.GE.AND P0, PT, R250, UR4, PT ;  /* 0x00000004fa007c0c */ /* 0x000fe4000bf06270 */
[----:B------:R-:W3:Y:S01]  /*ba80*/  S2R R250, SR_TID.X ;  /* 0x0000000000fa7919 */ /* 0x000ee20000002100 */
[----:B------:R-:W-:Y:S01]  /*ba90*/  IMAD.WIDE R210, R5, 0x4, R210 ;  /* 0x0000000405d27825 */ /* 0x000fe200078e02d2 */
[----:B------:R-:W-:Y:S02]  /*baa0*/  SEL R17, R17, RZ, P1 ;  /* 0x000000ff11117207 */ /* 0x000fe40000800000 */
[----:B------:R-:W-:Y:S02]  /*bab0*/  LOP3.LUT R251, R0, 0x3e, RZ, 0xfc, !PT ;  /* 0x0000003e00fb7812 */ /* 0x000fe400078efcff */
[----:B------:R-:W-:Y:S01]  /*bac0*/  LDGSTS.E [R23+0x40000], desc[UR16][R210.64], P2 ;  /* 0x40000000d2177fae */ /* 0x000fe20009121850 */
[----:B------:R-:W-:-:S02]  /*bad0*/  ISETP.NE.U32.AND P2, PT, R17, RZ, PT ;  /* 0x000000ff1100720c */ /* 0x000fc40003f45070 */
[----:B------:R-:W-:Y:S02]  /*bae0*/  ISETP.GE.AND P6, PT, R251, UR4, PT ;  /* 0x00000004fb007c0c */ /* 0x000fe4000bfc6270 */
[----:B------:R-:W-:Y:S02]  /*baf0*/  SEL R17, R15, RZ, P1 ;  /* 0x000000ff0f117207 */ /* 0x000fe40000800000 */
[----:B-1----:R-:W-:Y:S02]  /*bb00*/  SEL R18, RZ, 0x4, P0 ;  /* 0x00000004ff127807 */ /* 0x002fe40000000000 */
[----:B------:R-:W-:Y:S02]  /*bb10*/  SEL R15, RZ, 0x4, P6 ;  /* 0x00000004ff0f7807 */ /* 0x000fe40003000000 */
[----:B------:R-:W-:Y:S02]  /*bb20*/  ISETP.NE.U32.AND P6, PT, R17, RZ, PT ;  /* 0x000000ff1100720c */ /* 0x000fe40003fc5070 */
[----:B---3--:R-:W-:-:S04]  /*bb30*/  LOP3.LUT R250, R250, 0x3f, RZ, 0xc0, !PT ;  /* 0x0000003ffafa7812 */ /* 0x008fc800078ec0ff */
[----:B------:R-:W-:-:S04]  /*bb40*/  ISETP.GE.AND P0, PT, R250, UR4, PT ;  /* 0x00000004fa007c0c */ /* 0x000fc8000bf06270 */
[----:B------:R-:W-:Y:S02]  /*bb50*/  SEL R17, RZ, 0x4, P0 ;  /* 0x00000004ff117807 */ /* 0x000fe40000000000 */
[----:B--2---:R-:W-:Y:S02]  /*bb60*/  ISETP.GE.AND P0, PT, R2, R156, PT ;  /* 0x0000009c0200720c */ /* 0x004fe40003f06270 */
[----:B------:R-:W5:Y:S01]  /*bb70*/  LDL.LU R2, [R1+0x35c] ;  /* 0x00035c0001027983 */ /* 0x000f620000300800 */
[----:B------:R-:W-:Y:S01]  /*bb80*/  IMAD.WIDE R212, R5, 0x4, R212 ;  /* 0x0000000405d47825 */ /* 0x000fe200078e02d4 */
[----:B------:R-:W-:Y:S02]  /*bb90*/  SEL R18, R18, RZ, P1 ;  /* 0x000000ff12127207 */ /* 0x000fe40000800000 */
[----:B------:R-:W-:Y:S01]  /*bba0*/  SEL R15, R15, RZ, P1 ;  /* 0x000000ff0f0f7207 */ /* 0x000fe20000800000 */
[----:B------:R-:W-:Y:S01]  /*bbb0*/  IMAD.WIDE R214, R5, 0x4, R214 ;  /* 0x0000000405d67825 */ /* 0x000fe200078e02d6 */
[----:B------:R-:W-:Y:S01]  /*bbc0*/  LDGSTS.E [R23+0x40008], desc[UR16][R212.64], P3 ;  /* 0x40008000d4177fae */ /* 0x000fe20009921850 */
[----:B------:R-:W-:-:S02]  /*bbd0*/  SEL R17, R17, RZ, P1 ;  /* 0x000000ff11117207 */ /* 0x000fc40000800000 */
[----:B------:R-:W-:Y:S01]  /*bbe0*/  ISETP.NE.U32.AND P3, PT, R18, RZ, PT ;  /* 0x000000ff1200720c */ /* 0x000fe20003f65070 */
[----:B------:R-:W-:Y:S01]  /*bbf0*/  LDGSTS.E [R23+0x42000], desc[UR16][R214.64], P5 ;  /* 0x42000000d6177fae */ /* 0x000fe2000a921850 */
[----:B------:R-:W-:Y:S02]  /*bc00*/  ISETP.NE.U32.AND P1, PT, R15, RZ, PT ;  /* 0x000000ff0f00720c */ /* 0x000fe40003f25070 */
[----:B------:R-:W-:Y:S01]  /*bc10*/  ISETP.NE.U32.AND P5, PT, R17, RZ, PT ;  /* 0x000000ff1100720c */ /* 0x000fe20003fa5070 */
[----:B------:R-:W-:-:S04]  /*bc20*/  IMAD.WIDE R216, R5, 0x4, R216 ;  /* 0x0000000405d87825 */ /* 0x000fc800078e02d8 */
[C---:B------:R-:W-:Y:S01]  /*bc30*/  IMAD.WIDE R218, R5.reuse, 0x4, R218 ;  /* 0x0000000405da7825 */ /* 0x040fe200078e02da */
[----:B------:R-:W-:Y:S03]  /*bc40*/  LDGSTS.E [R23+0x42008], desc[UR16][R216.64], P4 ;  /* 0x42008000d8177fae */ /* 0x000fe6000a121850 */
[C---:B------:R-:W-:Y:S01]  /*bc50*/  IMAD.WIDE R220, R5.reuse, 0x4, R220 ;  /* 0x0000000405dc7825 */ /* 0x040fe200078e02dc */
[----:B------:R-:W-:Y:S03]  /*bc60*/  LDGSTS.E [R24+0x40000], desc[UR16][R218.64], P2 ;  /* 0x40000000da187fae */ /* 0x000fe60009121850 */
[C---:B------:R-:W-:Y:S01]  /*bc70*/  IMAD.WIDE R222, R5.reuse, 0x4, R222 ;  /* 0x0000000405de7825 */ /* 0x040fe200078e02de */
[----:B------:R-:W-:Y:S03]  /*bc80*/  LDGSTS.E [R24+0x40008], desc[UR16][R220.64], P6 ;  /* 0x40008000dc187fae */ /* 0x000fe6000b121850 */
[----:B------:R-:W-:Y:S01]  /*bc90*/  IMAD.WIDE R224, R5, 0x4, R224 ;  /* 0x0000000405e07825 */ /* 0x000fe200078e02e0 */
[----:B------:R-:W-:Y:S03]  /*bca0*/  LDGSTS.E [R24+0x42000], desc[UR16][R222.64], P3 ;  /* 0x42000000de187fae */ /* 0x000fe60009921850 */
[C---:B------:R-:W-:Y:S01]  /*bcb0*/  IMAD.WIDE R30, R6.reuse, 0x4, R30 ;  /* 0x00000004061e7825 */ /* 0x040fe200078e021e */
[----:B------:R-:W-:Y:S03]  /*bcc0*/  LDGSTS.E [R24+0x42008], desc[UR16][R224.64], P1 ;  /* 0x42008000e0187fae */ /* 0x000fe60008921850 */
[C---:B------:R-:W-:Y:S01]  /*bcd0*/  IMAD.WIDE R108, R6.reuse, 0x4, R108 ;  /* 0x00000004066c7825 */ /* 0x040fe200078e026c */
[----:B------:R-:W0:Y:S03]  /*bce0*/  LDGDEPBAR ;  /* 0x00000000000079af */ /* 0x000e260000000000 */
[C---:B------:R-:W-:Y:S01]  /*bcf0*/  IMAD.WIDE R120, R6.reuse, 0x4, R120 ;  /* 0x0000000406787825 */ /* 0x040fe200078e0278 */
[----:B------:R-:W-:Y:S03]  /*bd00*/  LDGSTS.E [R25+0x20000], desc[UR16][R30.64], P5 ;  /* 0x200000001e197fae */ /* 0x000fe6000a921850 */
        /* <DEDUP_REMOVED lines=29> */
[----:B------:R1:W-:Y:S03]  /*bee0*/  LDGSTS.E [R25+0x23c00], desc[UR16][R94.64], P5 ;  /* 0x23c000005e197fae */ /* 0x0003e6000a921850 */
        /* <DEDUP_REMOVED lines=72> */
[----:B------:R-:W-:Y:S01]  /*c370*/  IMAD.WIDE R128, R6, 0x4, R128 ;  /* 0x0000000406807825 */ /* 0x000fe200078e0280 */
[----:B------:R-:W-:Y:S01]  /*c380*/  LDGSTS.E [R28+0x21300], desc[UR16][R146.64], P5 ;  /* 0x21300000921c7fae */ /* 0x000fe2000a921850 */
[----:B------:R-:W-:-:S02]  /*c390*/  ISETP.GE.AND P1, PT, R154, 0x40, PT ;  /* 0x000000409a00780c */ /* 0x000fc40003f26270 */
        /* <DEDUP_REMOVED lines=17> */
[----:B------:R-:W-:Y:S04]  /*c4b0*/  LDGSTS.E [R28+0x23700], desc[UR16][R132.64], P5 ;  /* 0x23700000841c7fae */ /* 0x000fe8000a921850 */
[----:B------:R-:W-:Y:S04]  /*c4c0*/  LDGSTS.E [R28+0x23b00], desc[UR16][R126.64], P5 ;  /* 0x23b000007e1c7fae */ /* 0x000fe8000a921850 */
[----:B------:R3:W-:Y:S01]  /*c4d0*/  LDGSTS.E [R28+0x23f00], desc[UR16][R124.64], P5 ;  /* 0x23f000007c1c7fae */ /* 0x0007e2000a921850 */
[----:B-1----:R-:W-:-:S03]  /*c4e0*/  CS2R R24, SRZ ;  /* 0x0000000000187805 */ /* 0x002fc6000001ff00 */
[----:B------:R-:W0:Y:S01]  /*c4f0*/  LDGDEPBAR ;  /* 0x00000000000079af */ /* 0x000e220000000000 */
[----:B--2---:R-:W-:Y:S02]  /*c500*/  CS2R R26, SRZ ;  /* 0x00000000001a7805 */ /* 0x004fe4000001ff00 */
[----:B------:R-:W-:Y:S02]  /*c510*/  CS2R R30, SRZ ;  /* 0x00000000001e7805 */ /* 0x000fe4000001ff00 */
[----:B------:R-:W-:Y:S02]  /*c520*/  CS2R R32, SRZ ;  /* 0x0000000000207805 */ /* 0x000fe4000001ff00 */
[----:B------:R-:W-:Y:S02]  /*c530*/  CS2R R34, SRZ ;  /* 0x0000000000227805 */ /* 0x000fe4000001ff00 */
[----:B------:R-:W-:Y:S02]  /*c540*/  CS2R R36, SRZ ;  /* 0x0000000000247805 */ /* 0x000fe4000001ff00 */
[----:B------:R-:W-:-:S02]  /*c550*/  CS2R R38, SRZ ;  /* 0x0000000000267805 */ /* 0x000fc4000001ff00 */
[----:B------:R-:W-:Y:S02]  /*c560*/  CS2R R40, SRZ ;  /* 0x0000000000287805 */ /* 0x000fe4000001ff00 */
[----:B---3--:R-:W-:Y:S02]  /*c570*/  CS2R R28, SRZ ;  /* 0x00000000001c7805 */ /* 0x008fe4000001ff00 */
[----:B------:R-:W-:Y:S02]  /*c580*/  CS2R R42, SRZ ;  /* 0x00000000002a7805 */ /* 0x000fe4000001ff00 */
[----:B------:R-:W-:Y:S02]  /*c590*/  CS2R R44, SRZ ;  /* 0x00000000002c7805 */ /* 0x000fe4000001ff00 */
[----:B------:R-:W-:Y:S02]  /*c5a0*/  CS2R R46, SRZ ;  /* 0x00000000002e7805 */ /* 0x000fe4000001ff00 */
[----:B------:R-:W-:-:S02]  /*c5b0*/  CS2R R48, SRZ ;  /* 0x0000000000307805 */ /* 0x000fc4000001ff00 */
[----:B------:R-:W-:Y:S02]  /*c5c0*/  CS2R R50, SRZ ;  /* 0x0000000000327805 */ /* 0x000fe4000001ff00 */
[----:B------:R-:W-:Y:S02]  /*c5d0*/  CS2R R52, SRZ ;  /* 0x0000000000347805 */ /* 0x000fe4000001ff00 */
        /* <DEDUP_REMOVED lines=16> */
[----:B------:R-:W-:Y:S01]  /*c6e0*/  CS2R R86, SRZ ;  /* 0x0000000000567805 */ /* 0x000fe2000001ff00 */
[----:B------:R-:W-:Y:S06]  /*c6f0*/  @!P1 BRA `(.L_x_0) ;  /* 0x0000004400a49947 */ /* 0x000fec0003800000 */
[----:B------:R-:W2:Y:S04]  /*c700*/  LDL.LU R239, [R1+0x15c] ;  /* 0x00015c0001ef7983 */ /* 0x000ea80000300800 */
[----:B------:R-:W3:Y:S04]  /*c710*/  LDL.LU R234, [R1+0x160] ;  /* 0x0001600001ea7983 */ /* 0x000ee80000300800 */
[----:B------:R-:W4:Y:S04]  /*c720*/  LDL.LU R233, [R1+0x164] ;  /* 0x0001640001e97983 */ /* 0x000f280000300800 */
[----:B------:R-:W4:Y:S04]  /*c730*/  LDL.LU R252, [R1+0x168] ;  /* 0x0001680001fc7983 */ /* 0x000f280000300800 */
[----:B------:R-:W4:Y:S04]  /*c740*/  LDL.LU R250, [R1+0x16c] ;  /* 0x00016c0001fa7983 */ /* 0x000f280000300800 */
[----:B------:R-:W4:Y:S04]  /*c750*/  LDL.LU R248, [R1+0x170] ;  /* 0x0001700001f87983 */ /* 0x000f280000300800 */
[----:B------:R-:W4:Y:S04]  /*c760*/  LDL.LU R246, [R1+0x174] ;  /* 0x0001740001f67983 */ /* 0x000f280000300800 */
[----:B------:R-:W4:Y:S01]  /*c770*/  LDL.LU R244, [R1+0x178] ;  /* 0x0001780001f47983 */ /* 0x000f220000300800 */
[----:B-----5:R-:W-:-:S03]  /*c780*/  SHF.R.S32.HI R88, RZ, 0x1f, R14 ;  /* 0x0000001fff587819 */ /* 0x020fc6000001140e */
[----:B------:R-:W4:Y:S04]  /*c790*/  LDL.LU R242, [R1+0x17c] ;  /* 0x00017c0001f27983 */ /* 0x000f280000300800 */
[----:B------:R-:W4:Y:S04]  /*c7a0*/  LDL.LU R240, [R1+0x180] ;  /* 0x0001800001f07983 */ /* 0x000f280000300800 */
[----:B------:R-:W4:Y:S04]  /*c7b0*/  LDL.LU R251, [R1+0x184] ;  /* 0x0001840001fb7983 */ /* 0x000f280000300800 */
[----:B------:R-:W4:Y:S04]  /*c7c0*/  LDL.LU R249, [R1+0x188] ;  /* 0x0001880001f97983 */ /* 0x000f280000300800 */
[----:B------:R-:W4:Y:S04]  /*c7d0*/  LDL.LU R247, [R1+0x190] ;  /* 0x0001900001f77983 */ /* 0x000f280000300800 */
[----:B------:R-:W4:Y:S04]  /*c7e0*/  LDL.LU R245, [R1+0x1a0] ;  /* 0x0001a00001f57983 */ /* 0x000f280000300800 */
[----:B------:R-:W4:Y:S04]  /*c7f0*/  LDL.LU R243, [R1+0x1b0] ;  /* 0x0001b00001f37983 */ /* 0x000f280000300800 */
[----:B------:R-:W4:Y:S01]  /*c800*/  LDL.LU R241, [R1+0x1cc] ;  /* 0x0001cc0001f17983 */ /* 0x000f220000300800 */
[----:B--2---:R-:W-:-:S04]  /*c810*/  IADD3 R86, P2, R14, R239, RZ ;  /* 0x000000ef0e567210 */ /* 0x004fc80007f5e0ff */
[----:B------:R-:W-:Y:S02]  /*c820*/  LEA.HI.X.SX32 R87, R239, R88, 0x1, P2 ;  /* 0x00000058ef577211 */ /* 0x000fe400010f0eff */
[----:B------:R-:W2:Y:S01]  /*c830*/  LDL.LU R239, [R1+0x210] ;  /* 0x0002100001ef7983 */ /* 0x000ea20000300800 */
[C---:B---3--:R-:W-:Y:S02]  /*c840*/  IADD3 R84, P3, R14.reuse, R234, RZ ;  /* 0x000000ea0e547210 */ /* 0x048fe40007f7e0ff */
[C---:B----4-:R-:W-:Y:S01]  /*c850*/  IADD3 R82, P4, R14.reuse, R233, RZ ;  /* 0x000000e90e527210 */ /* 0x050fe20007f9e0ff */
[----:B------:R-:W3:Y:S01]  /*c860*/  LDL.LU R237, [R1+0x214] ;  /* 0x0002140001ed7983 */ /* 0x000ee20000300800 */
[C---:B------:R-:W-:Y:S02]  /*c870*/  IADD3 R80, P5, R14.reuse, R252, RZ ;  /* 0x000000fc0e507210 */ /* 0x040fe40007fbe0ff */
[----:B------:R-:W-:Y:S01]  /*c880*/  LEA.HI.X.SX32 R83, R233, R88, 0x1, P4 ;  /* 0x00000058e9537211 */ /* 0x000fe200020f0eff */
[----:B------:R-:W4:Y:S01]  /*c890*/  LDL.LU R235, [R1+0x218] ;  /* 0x0002180001eb7983 */ /* 0x000f220000300800 */
[----:B------:R-:W-:-:S03]  /*c8a0*/  IADD3 R78, P6, R14, R250, RZ ;  /* 0x000000fa0e4e7210 */ /* 0x000fc60007fde0ff */
[----:B------:R-:W4:Y:S01]  /*c8b0*/  LDL.LU R233, [R1+0x21c] ;  /* 0x00021c0001e97983 */ /* 0x000f220000300800 */
[----:B------:R-:W-:-:S03]  /*c8c0*/  IADD3 R76, P1, R14, R248, RZ ;  /* 0x000000f80e4c7210 */ /* 0x000fc60007f3e0ff */
[----:B------:R-:W4:Y:S04]  /*c8d0*/  LDL.LU R231, [R1+0x220] ;  /* 0x0002200001e77983 */ /* 0x000f280000300800 */
        /* <DEDUP_REMOVED lines=16> */
[----:B------:R-:W-:-:S02]  /*c9e0*/  IADD3 R74, P2, R14, R246, RZ ;  /* 0x000000f60e4a7210 */ /* 0x000fc40007f5e0ff */
[----:B------:R-:W-:Y:S01]  /*c9f0*/  LEA.HI.X.SX32 R85, R234, R88, 0x1, P3 ;  /* 0x00000058ea557211 */ /* 0x000fe200018f0eff */
[----:B------:R-:W4:Y:S01]  /*ca00*/  LDL.LU R180, [R1+0x2e0] ;  /* 0x0002e00001b47983 */ /* 0x000f220000300800 */
[C---:B------:R-:W-:Y:S02]  /*ca10*/  IADD3 R72, P3, R14.reuse, R244, RZ ;  /* 0x000000f40e487210 */ /* 0x040fe40007f7e0ff */
[----:B------:R-:W-:Y:S01]  /*ca20*/  IADD3 R70, P4, R14, R242, RZ ;  /* 0x000000f20e467210 */ /* 0x000fe20007f9e0ff */
[----:B------:R-:W4:Y:S01]  /*ca30*/  LDL.LU R181, [R1+0x2e4] ;  /* 0x0002e40001b57983 */ /* 0x000f220000300800 */
[----:B------:R-:W-:Y:S02]  /*ca40*/  LEA.HI.X.SX32 R81, R252, R88, 0x1, P5 ;  /* 0x00000058fc517211 */ /* 0x000fe400028f0eff */
[----:B------:R-:W-:Y:S01]  /*ca50*/  IADD3 R252, P5, R14, R240, RZ ;  /* 0x000000f00efc7210 */ /* 0x000fe20007fbe0ff */
[----:B------:R-:W4:Y:S01]  /*ca60*/  LDL.LU R179, [R1+0x2e8] ;  /* 0x0002e80001b37983 */ /* 0x000f220000300800 */
[----:B------:R-:W-:-:S02]  /*ca70*/  LEA.HI.X.SX32 R79, R250, R88, 0x1, P6 ;  /* 0x00000058fa4f7211 */ /* 0x000fc400030f0eff */
[-C--:B------:R-:W-:Y:S02]  /*ca80*/  LEA.HI.X.SX32 R77, R248, R88.reuse, 0x1, P1 ;  /* 0x00000058f84d7211 */ /* 0x080fe400008f0eff */
[C---:B------:R-:W-:Y:S02]  /*ca90*/  IADD3 R250, P6, R14.reuse, R251, RZ ;  /* 0x000000fb0efa7210 */ /* 0x040fe40007fde0ff */
[----:B------:R-:W-:Y:S02]  /*caa0*/  IADD3 R248, P1, R14, R249, RZ ;  /* 0x000000f90ef87210 */ /* 0x000fe40007f3e0ff */
[-C--:B------:R-:W-:Y:S02]  /*cab0*/  LEA.HI.X.SX32 R75, R246, R88.reuse, 0x1, P2 ;  /* 0x00000058f64b7211 */ /* 0x080fe400010f0eff */
[----:B------:R-:W-:Y:S02]  /*cac0*/  IADD3 R246, P2, R14, R247, RZ ;  /* 0x000000f70ef67210 */ /* 0x000fe40007f5e0ff */
[----:B------:R-:W-:-:S02]  /*cad0*/  LEA.HI.X.SX32 R73, R244, R88, 0x1, P3 ;  /* 0x00000058f4497211 */ /* 0x000fc400018f0eff */
[----:B------:R-:W-:Y:S02]  /*cae0*/  IADD3 R244, P3, R14, R245, RZ ;  /* 0x000000f50ef47210 */ /* 0x000fe40007f7e0ff */
[-C--:B------:R-:W-:Y:S02]  /*caf0*/  LEA.HI.X.SX32 R71, R242, R88.reuse, 0x1, P4 ;  /* 0x00000058f2477211 */ /* 0x080fe400020f0eff */
[----:B------:R-:W-:Y:S02]  /*cb00*/  IADD3 R242, P4, R14, R243, RZ ;  /* 0x000000f30ef27210 */ /* 0x000fe40007f9e0ff */
[-C--:B------:R-:W-:Y:S02]  /*cb10*/  LEA.HI.X.SX32 R69, R240, R88.reuse, 0x1, P5 ;  /* 0x00000058f0457211 */ /* 0x080fe400028f0eff */
[----:B------:R-:W-:Y:S02]  /*cb20*/  IADD3 R240, P5, R14, R241, RZ ;  /* 0x000000f10ef07210 */ /* 0x000fe40007fbe0ff */
[----:B------:R-:W-:-:S02]  /*cb30*/  LEA.HI.X.SX32 R251, R251, R88, 0x1, P6 ;  /* 0x00000058fbfb7211 */ /* 0x000fc400030f0eff */
[-C--:B------:R-:W-:Y:S02]  /*cb40*/  LEA.HI.X.SX32 R249, R249, R88.reuse, 0x1, P1 ;  /* 0x00000058f9f97211 */ /* 0x080fe400008f0eff */
[-C--:B------:R-:W-:Y:S02]  /*cb50*/  LEA.HI.X.SX32 R247, R247, R88.reuse, 0x1, P2 ;  /* 0x00000058f7f77211 */ /* 0x080fe400010f0eff */
[-C--:B------:R-:W-:Y:S02]  /*cb60*/  LEA.HI.X.SX32 R245, R245, R88.reuse, 0x1, P3 ;  /* 0x00000058f5f57211 */ /* 0x080fe400018f0eff */
[-C--:B------:R-:W-:Y:S02]  /*cb70*/  LEA.HI.X.SX32 R243, R243, R88.reuse, 0x1, P4 ;  /* 0x00000058f3f37211 */ /* 0x080fe400020f0eff */
[----:B------:R-:W-:Y:S02]  /*cb80*/  LEA.HI.X.SX32 R241, R241, R88, 0x1, P5 ;  /* 0x00000058f1f17211 */ /* 0x000fe400028f0eff */
[----:B--2---:R-:W-:-:S02]  /*cb90*/  IADD3 R238, P6, R14, R239, RZ ;  /* 0x000000ef0eee7210 */ /* 0x004fc40007fde0ff */
[C---:B---3--:R-:W-:Y:S02]  /*cba0*/  IADD3 R236, P1, R14.reuse, R237, RZ ;  /* 0x000000ed0eec7210 */ /* 0x048fe40007f3e0ff */
[-C--:B------:R-:W-:Y:S02]  /*cbb0*/  LEA.HI.X.SX32 R239, R239, R88.reuse, 0x1, P6 ;  /* 0x00000058efef7211 */ /* 0x080fe400030f0eff */
[C---:B----4-:R-:W-:Y:S02]  /*cbc0*/  IADD3 R234, P2, R14.reuse, R235, RZ ;  /* 0x000000eb0eea7210 */ /* 0x050fe40007f5e0ff */
[-C--:B------:R-:W-:Y:S02]  /*cbd0*/  LEA.HI.X.SX32 R237, R237, R88.reuse, 0x1, P1 ;  /* 0x00000058eded7211 */ /* 0x080fe400008f0eff */
[----:B------:R-:W-:Y:S02]  /*cbe0*/  IADD3 R232, P3, R14, R233, RZ ;  /* 0x000000e90ee87210 */ /* 0x000fe40007f7e0ff */
[----:B------:R-:W-:-:S02]  /*cbf0*/  LEA.HI.X.SX32 R235, R235, R88, 0x1, P2 ;  /* 0x00000058ebeb7211 */ /* 0x000fc400010f0eff */
[C---:B------:R-:W-:Y:S02]  /*cc00*/  IADD3 R230, P4, R14.reuse, R231, RZ ;  /* 0x000000e70ee67210 */ /* 0x040fe40007f9e0ff */
[-C--:B------:R-:W-:Y:S02]  /*cc10*/  LEA.HI.X.SX32 R233, R233, R88.reuse, 0x1, P3 ;  /* 0x00000058e9e97211 */ /* 0x080fe400018f0eff */
[C---:B------:R-:W-:Y:S02]  /*cc20*/  IADD3 R228, P5, R14.reuse, R229, RZ ;  /* 0x000000e50ee47210 */ /* 0x040fe40007fbe0ff */
[----:B------:R-:W-:Y:S02]  /*cc30*/  LEA.HI.X.SX32 R231, R231, R88, 0x1, P4 ;  /* 0x00000058e7e77211 */ /* 0x000fe400020f0eff */
[C---:B------:R-:W-:Y:S02]  /*cc40*/  IADD3 R226, P6, R14.reuse, R227, RZ ;  /* 0x000000e30ee27210 */ /* 0x040fe40007fde0ff */
[----:B------:R-:W-:-:S02]  /*cc50*/  IADD3 R224, P1, R14, R177, RZ ;  /* 0x000000b10ee07210 */ /* 0x000fc40007f3e0ff */
[-C--:B------:R-:W-:Y:S02]  /*cc60*/  LEA.HI.X.SX32 R229, R229, R88.reuse, 0x1, P5 ;  /* 0x00000058e5e57211 */ /* 0x080fe400028f0eff */
[C---:B------:R-:W-:Y:S02]  /*cc70*/  IADD3 R221, P2, R14.reuse, R175, RZ ;  /* 0x000000af0edd7210 */ /* 0x040fe40007f5e0ff */
[-C--:B------:R-:W-:Y:S02]  /*cc80*/  LEA.HI.X.SX32 R227, R227, R88.reuse, 0x1, P6 ;  /* 0x00000058e3e37211 */ /* 0x080fe400030f0eff */
[C---:B------:R-:W-:Y:S02]  /*cc90*/  IADD3 R219, P3, R14.reuse, R183, RZ ;  /* 0x000000b70edb7210 */ /* 0x040fe40007f7e0ff */
[-C--:B------:R-:W-:Y:S02]  /*cca0*/  LEA.HI.X.SX32 R225, R177, R88.reuse, 0x1, P1 ;  /* 0x00000058b1e17211 */ /* 0x080fe400008f0eff */
[----:B------:R-:W-:Y:S01]  /*ccb0*/  IADD3 R217, P4, R14, R173, RZ ;  /* 0x000000ad0ed97210 */ /* 0x000fe20007f9e0ff */
[----:B------:R-:W2:Y:S01]  /*ccc0*/  LDL.LU R177, [R1+0x2ec] ;  /* 0x0002ec0001b17983 */ /* 0x000ea20000300800 */
[----:B------:R-:W-:-:S02]  /*ccd0*/  LEA.HI.X.SX32 R223, R175, R88, 0x1, P2 ;  /* 0x00000058afdf7211 */ /* 0x000fc400010f0eff */
[C---:B------:R-:W-:Y:S01]  /*cce0*/  IADD3 R215, P5, R14.reuse, R171, RZ ;  /* 0x000000ab0ed77210 */ /* 0x040fe20007fbe0ff */
[----:B------:R-:W3:Y:S01]  /*ccf0*/  LDL.LU R175, [R1+0x2f0] ;  /* 0x0002f00001af7983 */ /* 0x000ee20000300800 */
[----:B------:R-:W-:Y:S02]  /*cd00*/  LEA.HI.X.SX32 R220, R183, R88, 0x1, P3 ;  /* 0x00000058b7dc7211 */ /* 0x000fe400018f0eff */
[C---:B------:R-:W-:Y:S02]  /*cd10*/  IADD3 R213, P6, R14.reuse, R166, RZ ;  /* 0x000000a60ed57210 */ /* 0x040fe40007fde0ff */
[-C--:B------:R-:W-:Y:S02]  /*cd20*/  LEA.HI.X.SX32 R218, R173, R88.reuse, 0x1, P4 ;  /* 0x00000058adda7211 */ /* 0x080fe400020f0eff */
[----:B------:R-:W-:Y:S01]  /*cd30*/  IADD3 R211, P1, R14, R169, RZ ;  /* 0x000000a90ed37210 */ /* 0x000fe20007f3e0ff */
[----:B------:R-:W4:Y:S01]  /*cd40*/  LDL.LU R173, [R1+0x2f4] ;  /* 0x0002f40001ad7983 */ /* 0x000f220000300800 */
[----:B------:R-:W-:-:S02]  /*cd50*/  LEA.HI.X.SX32 R216, R171, R88, 0x1, P5 ;  /* 0x00000058abd87211 */ /* 0x000fc400028f0eff */
[----:B------:R-:W-:Y:S01]  /*cd60*/  IADD3 R209, P2, R14, R167, RZ ;  /* 0x000000a70ed17210 */ /* 0x000fe20007f5e0ff */
[----:B------:R-:W4:Y:S01]  /*cd70*/  LDL.LU R171, [R1+0x2f8] ;  /* 0x0002f80001ab7983 */ /* 0x000f220000300800 */
[----:B------:R-:W-:Y:S02]  /*cd80*/  LEA.HI.X.SX32 R214, R166, R88, 0x1, P6 ;  /* 0x00000058a6d67211 */ /* 0x000fe400030f0eff */
[C---:B------:R-:W-:Y:S02]  /*cd90*/  IADD3 R207, P3, R14.reuse, R178, RZ ;  /* 0x000000b20ecf7210 */ /* 0x040fe40007f7e0ff */
[----:B------:R-:W-:Y:S02]  /*cda0*/  LEA.HI.X.SX32 R212, R169, R88, 0x1, P1 ;  /* 0x00000058a9d47211 */ /* 0x000fe400008f0eff */
[----:B------:R-:W-:Y:S01]  /*cdb0*/  IADD3 R205, P4, R14, R176, RZ ;  /* 0x000000b00ecd7210 */ /* 0x000fe20007f9e0ff */
[----:B------:R-:W4:Y:S01]  /*cdc0*/  LDL.LU R169, [R1+0x2fc] ;  /* 0x0002fc0001a97983 */ /* 0x000f220000300800 */
[----:B------:R-:W-:-:S02]  /*cdd0*/  LEA.HI.X.SX32 R210, R167, R88, 0x1, P2 ;  /* 0x00000058a7d27211 */ /* 0x000fc400010f0eff */
[----:B------:R-:W-:Y:S01]  /*cde0*/  IADD3 R203, P5, R14, R174, RZ ;  /* 0x000000ae0ecb7210 */ /* 0x000fe20007fbe0ff */
[----:B------:R-:W4:Y:S01]  /*cdf0*/  LDL.LU R167, [R1+0x300] ;  /* 0x0003000001a77983 */ /* 0x000f220000300800 */
[----:B------:R-:W-:Y:S02]  /*ce00*/  LEA.HI.X.SX32 R208, R178, R88, 0x1, P3 ;  /* 0x00000058b2d07211 */ /* 0x000fe400018f0eff */
[----:B------:R-:W-:Y:S01]  /*ce10*/  IADD3 R201, P6, R14, R172, RZ ;  /* 0x000000ac0ec97210 */ /* 0x000fe20007fde0ff */
[----:B------:R-:W4:Y:S01]  /*ce20*/  LDL.LU R178, [R1+0x304] ;  /* 0x0003040001b27983 */ /* 0x000f220000300800 */
[----:B------:R-:W-:Y:S02]  /*ce30*/  LEA.HI.X.SX32 R206, R176, R88, 0x1, P4 ;  /* 0x00000058b0ce7211 */ /* 0x000fe400020f0eff */
[----:B------:R-:W-:Y:S01]  /*ce40*/  IADD3 R199, P1, R14, R170, RZ ;  /* 0x000000aa0ec77210 */ /* 0x000fe20007f3e0ff */
[----:B------:R-:W4:Y:S01]  /*ce50*/  LDL.LU R176, [R1+0x308] ;  /* 0x0003080001b07983 */ /* 0x000f220000300800 */
[----:B------:R-:W-:-:S02]  /*ce60*/  LEA.HI.X.SX32 R204, R174, R88, 0x1, P5 ;  /* 0x00000058aecc7211 */ /* 0x000fc400028f0eff */
[----:B------:R-:W-:Y:S01]  /*ce70*/  IADD3 R197, P2, R14, R168, RZ ;  /* 0x000000a80ec57210 */ /* 0x000fe20007f5e0ff */
[----:B------:R-:W4:Y:S01]  /*ce80*/  LDL.LU R174, [R1+0x30c] ;  /* 0x00030c0001ae7983 */ /* 0x000f220000300800 */
[-C--:B------:R-:W-:Y:S02]  /*ce90*/  LEA.HI.X.SX32 R202, R172, R88.reuse, 0x1, P6 ;  /* 0x00000058acca7211 */ /* 0x080fe400030f0eff */
[-C--:B------:R-:W-:Y:S01]  /*cea0*/  LEA.HI.X.SX32 R200, R170, R88.reuse, 0x1, P1 ;  /* 0x00000058aac87211 */ /* 0x080fe200008f0eff */
[----:B------:R-:W4:Y:S01]  /*ceb0*/  LDL.LU R172, [R1+0x310] ;  /* 0x0003100001ac7983 */ /* 0x000f220000300800 */
[----:B------:R-:W-:-:S03]  /*cec0*/  LEA.HI.X.SX32 R198, R168, R88, 0x1, P2 ;  /* 0x00000058a8c67211 */ /* 0x000fc600010f0eff */
        /* <DEDUP_REMOVED lines=15> */
[C---:B------:R-:W-:Y:S01]  /*cfc0*/  IADD3 R193, P4, R14.reuse, R181, RZ ;  /* 0x000000b50ec17210 */ /* 0x040fe20007f9e0ff */
[----:B------:R-:W4:Y:S01]  /*cfd0*/  LDL.LU R117, [R1+0x18] ;  /* 0x0000180001757983 */ /* 0x000f220000300800 */
[----:B------:R-:W-:Y:S02]  /*cfe0*/  IADD3 R191, P5, R14, R179, RZ ;  /* 0x000000b30ebf7210 */ /* 0x000fe40007fbe0ff */
[-C--:B------:R-:W-:Y:S01]  /*cff0*/  LEA.HI.X.SX32 R196, R180, R88.reuse, 0x1, P3 ;  /* 0x00000058b4c47211 */ /* 0x080fe200018f0eff */
[----:B------:R-:W4:Y:S01]  /*d000*/  LDL.LU R123, [R1+0x1c0] ;  /* 0x0001c000017b7983 */ /* 0x000f220000300800 */
[-C--:B------:R-:W-:Y:S02]  /*d010*/  LEA.HI.X.SX32 R194, R181, R88.reuse, 0x1, P4 ;  /* 0x00000058b5c27211 */ /* 0x080fe400020f0eff */
[----:B------:R-:W-:Y:S02]  /*d020*/  LEA.HI.X.SX32 R192, R179, R88, 0x1, P5 ;  /* 0x00000058b3c07211 */ /* 0x000fe400028f0eff */
[----:B--2---:R-:W-:-:S02]  /*d030*/  IADD3 R189, P6, R14, R177, RZ ;  /* 0x000000b10ebd7210 */ /* 0x004fc40007fde0ff */
[C---:B---3--:R-:W-:Y:S02]  /*d040*/  IADD3 R187, P1, R14.reuse, R175, RZ ;  /* 0x000000af0ebb7210 */ /* 0x048fe40007f3e0ff */
[-C--:B------:R-:W-:Y:S02]  /*d050*/  LEA.HI.X.SX32 R190, R177, R88.reuse, 0x1, P6 ;  /* 0x00000058b1be7211 */ /* 0x080fe400030f0eff */
[-C--:B------:R-:W-:Y:S02]  /*d060*/  LEA.HI.X.SX32 R188, R175, R88.reuse, 0x1, P1 ;  /* 0x00000058afbc7211 */ /* 0x080fe400008f0eff */
[C---:B----4-:R-:W-:Y:S02]  /*d070*/  IADD3 R185, P2, R14.reuse, R173, RZ ;  /* 0x000000ad0eb97210 */ /* 0x050fe40007f5e0ff */
[----:B------:R-:W-:Y:S02]  /*d080*/  IADD3 R183, P3, R14, R171, RZ ;  /* 0x000000ab0eb77210 */ /* 0x000fe40007f7e0ff */
[----:B------:R-:W-:-:S02]  /*d090*/  LEA.HI.X.SX32 R186, R173, R88, 0x1, P2 ;  /* 0x00000058adba7211 */ /* 0x000fc400010f0eff */
[-C--:B------:R-:W-:Y:S02]  /*d0a0*/  LEA.HI.X.SX32 R184, R171, R88.reuse, 0x1, P3 ;  /* 0x00000058abb87211 */ /* 0x080fe400018f0eff */
[C---:B------:R-:W-:Y:S02]  /*d0b0*/  IADD3 R181, P4, R14.reuse, R169, RZ ;  /* 0x000000a90eb57210 */ /* 0x040fe40007f9e0ff */
[C---:B------:R-:W-:Y:S02]  /*d0c0*/  IADD3 R179, P5, R14.reuse, R167, RZ ;  /* 0x000000a70eb37210 */ /* 0x040fe40007fbe0ff */
[----:B------:R-:W-:Y:S02]  /*d0d0*/  LEA.HI.X.SX32 R182, R169, R88, 0x1, P4 ;  /* 0x00000058a9b67211 */ /* 0x000fe400020f0eff */
[----:B------:R-:W-:Y:S02]  /*d0e0*/  IADD3 R177, P6, R14, R178, RZ ;  /* 0x000000b20eb17210 */ /* 0x000fe40007fde0ff */
[----:B------:R-:W-:-:S02]  /*d0f0*/  LEA.HI.X.SX32 R180, R167, R88, 0x1, P5 ;  /* 0x00000058a7b47211 */ /* 0x000fc400028f0eff */
[C---:B------:R-:W-:Y:S02]  /*d100*/  IADD3 R175, P1, R14.reuse, R176, RZ ;  /* 0x000000b00eaf7210 */ /* 0x040fe40007f3e0ff */
[C---:B------:R-:W-:Y:S02]  /*d110*/  IADD3 R173, P2, R14.reuse, R174, RZ ;  /* 0x000000ae0ead7210 */ /* 0x040fe40007f5e0ff */
[C---:B------:R-:W-:Y:S02]  /*d120*/  IADD3 R171, P3, R14.reuse, R172, RZ ;  /* 0x000000ac0eab7210 */ /* 0x040fe40007f7e0ff */
[----:B------:R-:W-:Y:S02]  /*d130*/  IADD3 R169, P4, R14, R170, RZ ;  /* 0x000000aa0ea97210 */ /* 0x000fe40007f9e0ff */
[----:B------:R-:W-:Y:S02]  /*d140*/  LEA.HI.X.SX32 R176, R176, R88, 0x1, P1 ;  /* 0x00000058b0b07211 */ /* 0x000fe400008f0eff */
[----:B------:R-:W-:-:S02]  /*d150*/  IADD3 R167, P5, R14, R168, RZ ;  /* 0x000000a80ea77210 */ /* 0x000fc40007fbe0ff */
[-C--:B------:R-:W-:Y:S02]  /*d160*/  LEA.HI.X.SX32 R178, R178, R88.reuse, 0x1, P6 ;  /* 0x00000058b2b27211 */ /* 0x080fe400030f0eff */
[-C--:B------:R-:W-:Y:S02]  /*d170*/  LEA.HI.X.SX32 R174, R174, R88.reuse, 0x1, P2 ;  /* 0x00000058aeae7211 */ /* 0x080fe400010f0eff */
[----:B------:R-:W-:Y:S02]  /*d180*/  LEA.HI.X.SX32 R172, R172, R88, 0x1, P3 ;  /* 0x00000058acac7211 */ /* 0x000fe400018f0eff */
[----:B------:R-:W-:Y:S02]  /*d190*/  IADD3 R163, P1, R14, R162, RZ ;  /* 0x000000a20ea37210 */ /* 0x000fe40007f3e0ff */
[----:B------:R-:W-:Y:S02]  /*d1a0*/  LEA.HI.X.SX32 R170, R170, R88, 0x1, P4 ;  /* 0x00000058aaaa7211 */ /* 0x000fe400020f0eff */
[----:B------:R-:W-:-:S02]  /*d1b0*/  IADD3 R165, P6, R14, R166, RZ ;  /* 0x000000a60ea57210 */ /* 0x000fc40007fde0ff */
[C---:B------:R-:W-:Y:S02]  /*d1c0*/  IADD3 R161, P2, R14.reuse, R19, RZ ;  /* 0x000000130ea17210 */ /* 0x040fe40007f5e0ff */
[----:B------:R-:W-:Y:S02]  /*d1d0*/  IADD3 R156, P3, R14, R21, RZ ;  /* 0x000000150e9c7210 */ /* 0x000fe40007f7e0ff */
[-C--:B------:R-:W-:Y:S02]  /*d1e0*/  LEA.HI.X.SX32 R168, R168, R88.reuse, 0x1, P5 ;  /* 0x00000058a8a87211 */ /* 0x080fe400028f0eff */
[----:B------:R-:W-:Y:S02]  /*d1f0*/  IADD3 R67, P4, R14, R23, RZ ;  /* 0x000000170e437210 */ /* 0x000fe40007f9e0ff */
[----:B------:R-:W-:Y:S02]  /*d200*/  LEA.HI.X.SX32 R164, R162, R88, 0x1, P1 ;  /* 0x00000058a2a47211 */ /* 0x000fe400008f0eff */
[----:B------:R-:W-:-:S02]  /*d210*/  IADD3 R65, P5, R14, R120, RZ ;  /* 0x000000780e417210 */ /* 0x000fc40007fbe0ff */
[-C--:B------:R-:W-:Y:S02]  /*d220*/  LEA.HI.X.SX32 R166, R166, R88.reuse, 0x1, P6 ;  /* 0x00000058a6a67211 */ /* 0x080fe400030f0eff */
[-C--:B------:R-:W-:Y:S02]  /*d230*/  LEA.HI.X.SX32 R162, R19, R88.reuse, 0x1, P2 ;  /* 0x0000005813a27211 */ /* 0x080fe400010f0eff */
[-C--:B------:R-:W-:Y:S02]  /*d240*/  LEA.HI.X.SX32 R160, R21, R88.reuse, 0x1, P3 ;  /* 0x0000005815a07211 */ /* 0x080fe400018f0eff */
[----:B------:R-:W-:Y:S02]  /*d250*/  LEA.HI.X.SX32 R68, R23, R88, 0x1, P4 ;  /* 0x0000005817447211 */ /* 0x000fe400020f0eff */
[C---:B------:R-:W-:Y:S02]  /*d260*/  IADD3 R15, P6, R14.reuse, R121, RZ ;  /* 0x000000790e0f7210 */ /* 0x040fe40007fde0ff */
[----:B------:R-:W-:-:S02]  /*d270*/  IADD3 R17, P1, R14, R108, RZ ;  /* 0x0000006c0e117210 */ /* 0x000fc40007f3e0ff */
[C---:B------:R-:W-:Y:S02]  /*d280*/  IADD3 R19, P2, R14.reuse, R109, RZ ;  /* 0x0000006d0e137210 */ /* 0x040fe40007f5e0ff */
[----:B------:R-:W-:Y:S02]  /*d290*/  IADD3 R21, P3, R14, R20, RZ ;  /* 0x000000140e157210 */ /* 0x000fe40007f7e0ff */
[----:B------:R-:W-:Y:S02]  /*d2a0*/  LEA.HI.X.SX32 R66, R120, R88, 0x1, P5 ;  /* 0x0000005878427211 */ /* 0x000fe400028f0eff */
[C---:B------:R-:W-:Y:S02]  /*d2b0*/  IADD3 R23, P4, R14.reuse, R22, RZ ;  /* 0x000000160e177210 */ /* 0x040fe40007f9e0ff */
[----:B------:R-:W-:Y:S02]  /*d2c0*/  IADD3 R89, P5, R14, R222, RZ ;  /* 0x000000de0e597210 */ /* 0x000fe40007fbe0ff */
[----:B------:R-:W-:-:S02]  /*d2d0*/  LEA.HI.X.SX32 R14, R121, R88, 0x1, P6 ;  /* 0x00000058790e7211 */ /* 0x000fc400030f0eff */
[-C--:B------:R-:W-:Y:S01]  /*d2e0*/  LEA.HI.X.SX32 R64, R108, R88.reuse, 0x1, P1 ;  /* 0x000000586c407211 */ /* 0x080fe200008f0eff */
[----:B------:R-:W2:Y:S01]  /*d2f0*/  LDL.LU R121, [R1+0x58] ;  /* 0x0000580001797983 */ /* 0x000ea20000300800 */
[-C--:B------:R-:W-:Y:S02]  /*d300*/  LEA.HI.X.SX32 R18, R109, R88.reuse, 0x1, P2 ;  /* 0x000000586d127211 */ /* 0x080fe400010f0eff */
[-C--:B------:R-:W-:Y:S02]  /*d310*/  LEA.HI.X.SX32 R20, R20, R88.reuse, 0x1, P3 ;  /* 0x0000005814147211 */ /* 0x080fe400018f0eff */
[-C--:B------:R-:W-:Y:S02]  /*d320*/  LEA.HI.X.SX32 R22, R22, R88.reuse, 0x1, P4 ;  /* 0x0000005816167211 */ /* 0x080fe400020f0eff */
[----:B------:R-:W-:Y:S02]  /*d330*/  LEA.HI.X.SX32 R88, R222, R88, 0x1, P5 ;  /* 0x00000058de587211 */ /* 0x000fe400028f0eff */
[----:B------:R-:W-:-:S02]  /*d340*/  LOP3.LUT R108, R0, 0x3e, RZ, 0xfc, !PT ;  /* 0x0000003e006c7812 */ /* 0x000fc400078efcff */
[----:B------:R-:W-:Y:S01]  /*d350*/  LOP3.LUT R222, R0, 0x3a, RZ, 0xfc, !PT ;  /* 0x0000003a00de7812 */ /* 0x000fe200078efcff */
[-C--:B------:R-:W-:Y:S02]  /*d360*/  IMAD R120, R155, R16.reuse, RZ ;  /* 0x000000109b787224 */ /* 0x080fe400078e02ff */
[-C--:B------:R-:W-:Y:S02]  /*d370*/  IMAD R114, R108, R16.reuse, RZ ;  /* 0x000000106c727224 */ /* 0x080fe400078e02ff */
[----:B------:R-:W-:Y:S01]  /*d380*/  IMAD R118, R222, R16, RZ ;  /* 0x00000010de767224 */ /* 0x000fe200078e02ff */
[----:B------:R-:W3:Y:S01]  /*d390*/  LDL.LU R108, [R1+0x7c] ;  /* 0x00007c00016c7983 */ /* 0x000ee20000300800 */
[C---:B------:R-:W-:Y:S02]  /*d3a0*/  LOP3.LUT R222, R0.reuse, 0x36, RZ, 0xfc, !PT ;  /* 0x0000003600de7812 */ /* 0x040fe400078efcff */
[----:B------:R-:W-:-:S03]  /*d3b0*/  LOP3.LUT R155, R0, 0x34, RZ, 0xfc, !PT ;  /* 0x00000034009b7812 */ /* 0x000fc600078efcff */
[-C--:B------:R-:W-:Y:S01]  /*d3c0*/  IMAD R122, R222, R16.reuse, RZ ;  /* 0x00000010de7a7224 */ /* 0x080fe200078e02ff */
[C---:B------:R-:W-:Y:S01]  /*d3d0*/  LOP3.LUT R222, R0.reuse, 0x32, RZ, 0xfc, !PT ;  /* 0x0000003200de7812 */ /* 0x040fe200078efcff */
[----:B------:R-:W-:Y:S01]  /*d3e0*/  IMAD R124, R155, R16, RZ ;  /* 0x000000109b7c7224 */ /* 0x000fe200078e02ff */
[----:B------:R-:W-:-:S03]  /*d3f0*/  LOP3.LUT R155, R0, 0x30, RZ, 0xfc, !PT ;  /* 0x00000030009b7812 */ /* 0x000fc600078efcff */
[-C--:B------:R-:W-:Y:S02]  /*d400*/  IMAD R126, R222, R16.reuse, RZ ;  /* 0x00000010de7e7224 */ /* 0x080fe400078e02ff */
[----:B------:R-:W4:Y:S01]  /*d410*/  LDL.LU R222, [R1+0xa8] ;  /* 0x0000a80001de7983 */ /* 0x000f220000300800 */
[----:B------:R-:W-:-:S03]  /*d420*/  IMAD R128, R155, R16, RZ ;  /* 0x000000109b807224 */ /* 0x000fc600078e02ff */
[----:B------:R-:W4:Y:S01]  /*d430*/  LDL.LU R155, [R1+0x34c] ;  /* 0x00034c00019b7983 */ /* 0x000f220000300800 */
[C---:B------:R-:W-:Y:S02]  /*d440*/  LOP3.LUT R99, R0.reuse, 0x2c, RZ, 0xfc, !PT ;  /* 0x0000002c00637812 */ /* 0x040fe400078efcff */
[----:B------:R-:W-:-:S03]  /*d450*/  LOP3.LUT R98, R0, 0x2e, RZ, 0xfc, !PT ;  /* 0x0000002e00627812 */ /* 0x000fc600078efcff */
[-C--:B------:R-:W-:Y:S01]  /*d460*/  IMAD R132, R99, R16.reuse, RZ ;  /* 0x0000001063847224 */ /* 0x080fe200078e02ff */
[----:B------:R-:W-:Y:S01]  /*d470*/  LOP3.LUT R99, R0, 0x24, RZ, 0xfc, !PT ;  /* 0x0000002400637812 */ /* 0x000fe200078efcff */
[-C--:B------:R-:W-:Y:S01]  /*d480*/  IMAD R130, R98, R16.reuse, RZ ;  /* 0x0000001062827224 */ /* 0x080fe200078e02ff */
[C---:B------:R-:W-:Y:S02]  /*d490*/  LOP3.LUT R109, R0.reuse, 0x3c, RZ, 0xfc, !PT ;  /* 0x0000003c006d7812 */ /* 0x040fe400078efcff */
[C---:B------:R-:W-:Y:S01]  /*d4a0*/  LOP3.LUT R98, R0.reuse, 0x26, RZ, 0xfc, !PT ;  /* 0x0000002600627812 */ /* 0x040fe200078efcff */
[-C--:B------:R-:W-:Y:S01]  /*d4b0*/  IMAD R140, R99, R16.reuse, RZ ;  /* 0x00000010638c7224 */ /* 0x080fe200078e02ff */
[C---:B------:R-:W-:Y:S01]  /*d4c0*/  LOP3.LUT R99, R0.reuse, 0x1c, RZ, 0xfc, !PT ;  /* 0x0000001c00637812 */ /* 0x040fe200078efcff */
[-C--:B------:R-:W-:Y:S01]  /*d4d0*/  IMAD R116, R109, R16.reuse, RZ ;  /* 0x000000106d747224 */ /* 0x080fe200078e02ff */
[----:B------:R-:W-:Y:S01]  /*d4e0*/  LOP3.LUT R115, R0, 0x2a, RZ, 0xfc, !PT ;  /* 0x0000002a00737812 */ /* 0x000fe200078efcff */
[-C--:B------:R-:W-:Y:S01]  /*d4f0*/  IMAD R138, R98, R16.reuse, RZ ;  /* 0x00000010628a7224 */ /* 0x080fe200078e02ff */
[C---:B------:R-:W-:Y:S01]  /*d500*/  LOP3.LUT R109, R0.reuse, 0x28, RZ, 0xfc, !PT ;  /* 0x00000028006d7812 */ /* 0x040fe200078efcff */
[-C--:B------:R-:W-:Y:S01]  /*d510*/  IMAD R148, R99, R16.reuse, RZ ;  /* 0x0000001063947224 */ /* 0x080fe200078e02ff */
[----:B------:R-:W-:Y:S01]  /*d520*/  LOP3.LUT R98, R0, 0x1e, RZ, 0xfc, !PT ;  /* 0x0000001e00627812 */ /* 0x000fe200078efcff */
[-C--:B------:R-:W-:Y:S01]  /*d530*/  IMAD R134, R115, R16.reuse, RZ ;  /* 0x0000001073867224 */ /* 0x080fe200078e02ff */
[----:B------:R-:W-:Y:S01]  /*d540*/  SHF.R.S32.HI R152, RZ, 0x1f, R7 ;  /* 0x0000001fff987819 */ /* 0x000fe20000011407 */
[----:B------:R-:W-:Y:S01]  /*d550*/  IMAD R136, R109, R16, RZ ;  /* 0x000000106d887224 */ /* 0x000fe200078e02ff */
[----:B------:R-:W-:-:S02]  /*d560*/  IADD3 R99, P5, R7, R9, RZ ;  /* 0x0000000907637210 */ /* 0x000fc40007fbe0ff */
[C---:B------:R-:W-:Y:S02]  /*d570*/  IADD3 R101, P6, R7.reuse, R8, RZ ;  /* 0x0000000807657210 */ /* 0x040fe40007fde0ff */
[----:B------:R-:W-:Y:S02]  /*d580*/  LOP3.LUT R115, R0, 0x22, RZ, 0xfc, !PT ;  /* 0x0000002200737812 */ /* 0x000fe400078efcff */
[C---:B------:R-:W-:Y:S02]  /*d590*/  IADD3 R95, P3, R7.reuse, R11, RZ ;  /* 0x0000000b075f7210 */ /* 0x040fe40007f7e0ff */
[C---:B------:R-:W-:Y:S01]  /*d5a0*/  IADD3 R97, P4, R7.reuse, R10, RZ ;  /* 0x0000000a07617210 */ /* 0x040fe20007f9e0ff */
[----:B------:R-:W-:Y:S01]  /*d5b0*/  IMAD R146, R98, R16, RZ ;  /* 0x0000001062927224 */ /* 0x000fe200078e02ff */
[----:B------:R-:W-:Y:S02]  /*d5c0*/  LOP3.LUT R109, R0, 0x20, RZ, 0xfc, !PT ;  /* 0x00000020006d7812 */ /* 0x000fe400078efcff */
[----:B------:R-:W-:-:S02]  /*d5d0*/  IADD3 R91, P1, R7, R13, RZ ;  /* 0x0000000d075b7210 */ /* 0x000fc40007f3e0ff */
[----:B------:R-:W-:Y:S02]  /*d5e0*/  IADD3 R93, P2, R7, R12, RZ ;  /* 0x0000000c075d7210 */ /* 0x000fe40007f5e0ff */
[-C--:B------:R-:W-:Y:S02]  /*d5f0*/  LEA.HI.X.SX32 R98, R9, R152.reuse, 0x1, P5 ;  /* 0x0000009809627211 */ /* 0x080fe400028f0eff */
[----:B------:R-:W-:Y:S01]  /*d600*/  LEA.HI.X.SX32 R100, R8, R152, 0x1, P6 ;  /* 0x0000009808647211 */ /* 0x000fe200030f0eff */
[----:B------:R-:W-:Y:S01]  /*d610*/  IMAD R142, R115, R16, RZ ;  /* 0x00000010738e7224 */ /* 0x000fe200078e02ff */
[-C--:B------:R-:W-:Y:S01]  /*d620*/  LEA.HI.X.SX32 R94, R11, R152.reuse, 0x1, P3 ;  /* 0x000000980b5e7211 */ /* 0x080fe200018f0eff */
[----:B------:R-:W1:Y:S01]  /*d630*/  LDC.64 R8, c[0x0][0x218] ;  /* 0x00008600ff087b82 */ /* 0x000e620000000a00 */
[----:B------:R-:W-:Y:S01]  /*d640*/  LEA.HI.X.SX32 R96, R10, R152, 0x1, P4 ;  /* 0x000000980a607211 */ /* 0x000fe200020f0eff */
[----:B------:R-:W-:Y:S01]  /*d650*/  IMAD R144, R109, R16, RZ ;  /* 0x000000106d907224 */ /* 0x000fe200078e02ff */
[----:B------:R-:W-:-:S02]  /*d660*/  LOP3.LUT R115, R0, 0x1a, RZ, 0xfc, !PT ;  /* 0x0000001a00737812 */ /* 0x000fc400078efcff */
[----:B------:R-:W-:-:S03]  /*d670*/  LOP3.LUT R109, R0, 0x18, RZ, 0xfc, !PT ;  /* 0x00000018006d7812 */ /* 0x000fc600078efcff */
[----:B------:R-:W1:Y:S01]  /*d680*/  LDC.64 R10, c[0x0][0x210] ;  /* 0x00008400ff0a7b82 */ /* 0x000e620000000a00 */
[-C--:B------:R-:W-:Y:S02]  /*d690*/  LEA.HI.X.SX32 R90, R13, R152.reuse, 0x1, P1 ;  /* 0x000000980d5a7211 */ /* 0x080fe400008f0eff */
[----:B------:R-:W-:Y:S02]  /*d6a0*/  LEA.HI.X.SX32 R92, R12, R152, 0x1, P2 ;  /* 0x000000980c5c7211 */ /* 0x000fe400010f0eff */
[C---:B------:R-:W-:Y:S02]  /*d6b0*/  IADD3 R103, P1, R7.reuse, R117, RZ ;  /* 0x0000007507677210 */ /* 0x040fe40007f3e0ff */
[----:B------:R-:W-:Y:S01]  /*d6c0*/  IADD3 R105, P2, R7, R123, RZ ;  /* 0x0000007b07697210 */ /* 0x000fe20007f5e0ff */
[----:B------:R-:W-:Y:S01]  /*d6d0*/  IMAD R150, R115, R16, RZ ;  /* 0x0000001073967224 */ /* 0x000fe200078e02ff */
[----:B------:R-:W-:Y:S01]  /*d6e0*/  LEA.HI.X.SX32 R102, R117, R152, 0x1, P1 ;  /* 0x0000009875667211 */ /* 0x000fe200008f0eff */
[----:B------:R-:W-:Y:S01]  /*d6f0*/  IMAD R16, R109, R16, RZ ;  /* 0x000000106d107224 */ /* 0x000fe200078e02ff */
[----:B------:R-:W-:-:S02]  /*d700*/  LEA.HI.X.SX32 R104, R123, R152, 0x1, P2 ;  /* 0x000000987b687211 */ /* 0x000fc400010f0eff */
[C---:B------:R-:W-:Y:S02]  /*d710*/  IADD3 R115, P1, R7.reuse, R114, RZ ;  /* 0x0000007207737210 */ /* 0x040fe40007f3e0ff */
[C---:B------:R-:W-:Y:S02]  /*d720*/  IADD3 R117, P2, R7.reuse, R116, RZ ;  /* 0x0000007407757210 */ /* 0x040fe40007f5e0ff */
[-C--:B------:R-:W-:Y:S02]  /*d730*/  LEA.HI.X.SX32 R114, R114, R152.reuse, 0x1, P1 ;  /* 0x0000009872727211 */ /* 0x080fe400008f0eff */
[----:B------:R-:W-:Y:S02]  /*d740*/  LEA.HI.X.SX32 R116, R116, R152, 0x1, P2 ;  /* 0x0000009874747211 */ /* 0x000fe400010f0eff */
[C---:B------:R-:W-:Y:S02]  /*d750*/  IADD3 R123, P1, R7.reuse, R122, RZ ;  /* 0x0000007a077b7210 */ /* 0x040fe40007f3e0ff */
[----:B------:R-:W-:-:S02]  /*d760*/  IADD3 R125, P2, R7, R124, RZ ;  /* 0x0000007c077d7210 */ /* 0x000fc40007f5e0ff */
[-C--:B------:R-:W-:Y:S02]  /*d770*/  LEA.HI.X.SX32 R122, R122, R152.reuse, 0x1, P1 ;  /* 0x000000987a7a7211 */ /* 0x080fe400008f0eff */
[----:B------:R-:W-:Y:S02]  /*d780*/  LEA.HI.X.SX32 R124, R124, R152, 0x1, P2 ;  /* 0x000000987c7c7211 */ /* 0x000fe400010f0eff */
[C---:B------:R-:W-:Y:S02]  /*d790*/  IADD3 R131, P1, R7.reuse, R130, RZ ;  /* 0x0000008207837210 */ /* 0x040fe40007f3e0ff */
[----:B------:R-:W-:Y:S01]  /*d7a0*/  IADD3 R133, P2, R7, R132, RZ ;  /* 0x0000008407857210 */ /* 0x000fe20007f5e0ff */
[----:B-1----:R-:W-:Y:S01]  /*d7b0*/  IMAD.WIDE.U32 R8, R6, 0x14, R8 ;  /* 0x0000001406087825 */ /* 0x002fe200078e0008 */
[-C--:B------:R-:W-:Y:S02]  /*d7c0*/  LEA.HI.X.SX32 R130, R130, R152.reuse, 0x1, P1 ;  /* 0x0000009882827211 */ /* 0x080fe400008f0eff */
[----:B------:R-:W-:Y:S01]  /*d7d0*/  LEA.HI.X.SX32 R132, R132, R152, 0x1, P2 ;  /* 0x0000009884847211 */ /* 0x000fe200010f0eff */
[----:B------:R-:W-:Y:S01]  /*d7e0*/  IMAD.WIDE.U32 R10, R5, 0x14, R10 ;  /* 0x00000014050a7825 */ /* 0x000fe200078e000a */
[----:B------:R-:W-:-:S02]  /*d7f0*/  SHF.R.S32.HI R158, RZ, 0x1f, R6 ;  /* 0x0000001fff9e7819 */ /* 0x000fc40000011406 */
[C---:B------:R-:W-:Y:S02]  /*d800*/  IADD3 R139, P1, R7.reuse, R138, RZ ;  /* 0x0000008a078b7210 */ /* 0x040fe40007f3e0ff */
[C---:B------:R-:W-:Y:S02]  /*d810*/  IADD3 R141, P2, R7.reuse, R140, RZ ;  /* 0x0000008c078d7210 */ /* 0x040fe40007f5e0ff */
[----:B------:R-:W-:Y:S01]  /*d820*/  SHF.R.S32.HI R159, RZ, 0x1f, R5 ;  /* 0x0000001fff9f7819 */ /* 0x000fe20000011405 */
[----:B------:R-:W-:Y:S01]  /*d830*/  IMAD R12, R158, 0x14, RZ ;  /* 0x000000149e0c7824 */ /* 0x000fe200078e02ff */
[-C--:B------:R-:W-:Y:S02]  /*d840*/  LEA.HI.X.SX32 R138, R138, R152.reuse, 0x1, P1 ;  /* 0x000000988a8a7211 */ /* 0x080fe400008f0eff */
[----:B------:R-:W-:Y:S02]  /*d850*/  LEA.HI.X.SX32 R140, R140, R152, 0x1, P2 ;  /* 0x000000988c8c7211 */ /* 0x000fe400010f0eff */
[----:B------:R-:W-:-:S02]  /*d860*/  IADD3 R147, P1, R7, R146, RZ ;  /* 0x0000009207937210 */ /* 0x000fc40007f3e0ff */
[----:B------:R-:W-:Y:S01]  /*d870*/  IADD3 R149, P2, R7, R148, RZ ;  /* 0x0000009407957210 */ /* 0x000fe20007f5e0ff */
[----:B------:R-:W-:Y:S02]  /*d880*/  IMAD.IADD R9, R9, 0x1, R12 ;  /* 0x0000000109097824 */ /* 0x000fe400078e020c */
[----:B------:R-:W-:Y:S01]  /*d890*/  IMAD.SHL.U32 R12, R86, 0x4, RZ ;  /* 0x00000004560c7824 */ /* 0x000fe200078e00ff */
[----:B------:R-:W-:-:S04]  /*d8a0*/  SHF.R.S32.HI R24, RZ, 0x1f, R154 ;  /* 0x0000001fff187819 */ /* 0x000fc8000001149a */
[----:B------:R-:W-:Y:S02]  /*d8b0*/  LEA.HI R154, R24, R154, RZ, 0x6 ;  /* 0x0000009a189a7211 */ /* 0x000fe400078f30ff */
[-C--:B------:R-:W-:Y:S02]  /*d8c0*/  LEA.HI.X.SX32 R146, R146, R152.reuse, 0x1, P1 ;  /* 0x0000009892927211 */ /* 0x080fe400008f0eff */
[----:B------:R-:W-:Y:S02]  /*d8d0*/  LEA.HI.X.SX32 R148, R148, R152, 0x1, P2 ;  /* 0x0000009894947211 */ /* 0x000fe400010f0eff */
[----:B------:R-:W-:Y:S01]  /*d8e0*/  SHF.R.S32.HI R154, RZ, 0x6, R154 ;  /* 0x00000006ff9a7819 */ /* 0x000fe2000001149a */
[----:B------:R-:W-:Y:S01]  /*d8f0*/  IMAD.SHL.U32 R13, R65, 0x4, RZ ;  /* 0x00000004410d7824 */ /* 0x000fe200078e00ff */
[----:B------:R-:W-:Y:S02]  /*d900*/  SHF.L.U64.HI R251, R250, 0x2, R251 ;  /* 0x00000002fafb7819 */ /* 0x000fe400000102fb */
[----:B------:R-:W-:-:S02]  /*d910*/  CS2R R24, SRZ ;  /* 0x0000000000187805 */ /* 0x000fc4000001ff00 */
[----:B------:R-:W-:Y:S02]  /*d920*/  SHF.L.U64.HI R249, R248, 0x2, R249 ;  /* 0x00000002f8f97819 */ /* 0x000fe400000102f9 */
[----:B------:R-:W-:Y:S02]  /*d930*/  CS2R R26, SRZ ;  /* 0x00000000001a7805 */ /* 0x000fe4000001ff00 */
[----:B------:R-:W-:Y:S02]  /*d940*/  SHF.L.U64.HI R247, R246, 0x2, R247 ;  /* 0x00000002f6f77819 */ /* 0x000fe400000102f7 */
[----:B------:R-:W-:Y:S02]  /*d950*/  CS2R R28, SRZ ;  /* 0x00000000001c7805 */ /* 0x000fe4000001ff00 */
        /* <DEDUP_REMOVED lines=34> */
[----:B------:R-:W-:Y:S01]  /*db80*/  SHF.L.U64.HI R210, R209, 0x2, R210 ;  /* 0x00000002d1d27819 */ /* 0x000fe200000102d2 */
[----:B------:R-:W-:Y:S01]  /*db90*/  IMAD.SHL.U32 R250, R250, 0x4, RZ ;  /* 0x00000004fafa7824 */ /* 0x000fe200078e00ff */
        /* <DEDUP_REMOVED lines=36> */
[----:B------:R-:W-:-:S02]  /*dde0*/  SHF.L.U64.HI R172, R171, 0x2, R172 ;  /* 0x00000002abac7819 */ /* 0x000fc400000102ac */
[----:B--2---:R-:W-:-:S04]  /*ddf0*/  IADD3 R107, P3, R7, R121, RZ ;  /* 0x00000079076b7210 */ /* 0x004fc80007f7e0ff */
[----:B------:R-:W-:Y:S02]  /*de00*/  LEA.HI.X.SX32 R106, R121, R152, 0x1, P3 ;  /* 0x00000098796a7211 */ /* 0x000fe400018f0eff */
[----:B------:R-:W-:-:S04]  /*de10*/  IADD3 R119, P3, R7, R118, RZ ;  /* 0x0000007607777210 */ /* 0x000fc80007f7e0ff */
[----:B------:R-:W-:Y:S02]  /*de20*/  LEA.HI.X.SX32 R118, R118, R152, 0x1, P3 ;  /* 0x0000009876767211 */ /* 0x000fe400018f0eff */
[C---:B------:R-:W-:Y:S02]  /*de30*/  IADD3 R127, P3, R7.reuse, R126, RZ ;  /* 0x0000007e077f7210 */ /* 0x040fe40007f7e0ff */
[----:B---3--:R-:W-:-:S04]  /*de40*/  IADD3 R109, P4, R7, R108, RZ ;  /* 0x0000006c076d7210 */ /* 0x008fc80007f9e0ff */
[----:B------:R-:W-:Y:S02]  /*de50*/  LEA.HI.X.SX32 R108, R108, R152, 0x1, P4 ;  /* 0x000000986c6c7211 */ /* 0x000fe400020f0eff */
[C---:B------:R-:W-:Y:S02]  /*de60*/  IADD3 R121, P4, R7.reuse, R120, RZ ;  /* 0x0000007807797210 */ /* 0x040fe40007f9e0ff */
[-C--:B------:R-:W-:Y:S02]  /*de70*/  LEA.HI.X.SX32 R126, R126, R152.reuse, 0x1, P3 ;  /* 0x000000987e7e7211 */ /* 0x080fe400018f0eff */
[----:B------:R-:W-:Y:S02]  /*de80*/  LEA.HI.X.SX32 R120, R120, R152, 0x1, P4 ;  /* 0x0000009878787211 */ /* 0x000fe400020f0eff */
[C---:B------:R-:W-:Y:S02]  /*de90*/  IADD3 R129, P4, R7.reuse, R128, RZ ;  /* 0x0000008007817210 */ /* 0x040fe40007f9e0ff */
[----:B------:R-:W-:-:S02]  /*dea0*/  IADD3 R135, P3, R7, R134, RZ ;  /* 0x0000008607877210 */ /* 0x000fc40007f7e0ff */
[-C--:B------:R-:W-:Y:S02]  /*deb0*/  LEA.HI.X.SX32 R128, R128, R152.reuse, 0x1, P4 ;  /* 0x0000009880807211 */ /* 0x080fe400020f0eff */
[C---:B----4-:R-:W-:Y:S02]  /*dec0*/  IADD3 R113, P6, R7.reuse, R155, RZ ;  /* 0x0000009b07717210 */ /* 0x050fe40007fde0ff */
[----:B------:R-:W-:Y:S02]  /*ded0*/  LEA.HI.X.SX32 R134, R134, R152, 0x1, P3 ;  /* 0x0000009886867211 */ /* 0x000fe400018f0eff */
[C---:B------:R-:W-:Y:S02]  /*dee0*/  IADD3 R111, P5, R7.reuse, R222, RZ ;  /* 0x000000de076f7210 */ /* 0x040fe40007fbe0ff */
[C---:B------:R-:W-:Y:S02]  /*def0*/  IADD3 R137, P4, R7.reuse, R136, RZ ;  /* 0x0000008807897210 */ /* 0x040fe40007f9e0ff */
[----:B------:R-:W-:-:S02]  /*df00*/  IADD3 R143, P3, R7, R142, RZ ;  /* 0x0000008e078f7210 */ /* 0x000fc40007f7e0ff */
[-C--:B------:R-:W-:Y:S01]  /*df10*/  LEA.HI.X.SX32 R112, R155, R152.reuse, 0x1, P6 ;  /* 0x000000989b707211 */ /* 0x080fe200030f0eff */
[----:B------:R-:W-:Y:S01]  /*df20*/  IMAD.MOV.U32 R155, RZ, RZ, R8 ;  /* 0x000000ffff9b7224 */ /* 0x000fe200078e0008 */
[-C--:B------:R-:W-:Y:S01]  /*df30*/  LEA.HI.X.SX32 R110, R222, R152.reuse, 0x1, P5 ;  /* 0x00000098de6e7211 */ /* 0x080fe200028f0eff */
[----:B------:R-:W-:Y:S01]  /*df40*/  IMAD.MOV.U32 R8, RZ, RZ, R10 ;  /* 0x000000ffff087224 */ /* 0x000fe200078e000a */
[-C--:B------:R-:W-:Y:S02]  /*df50*/  LEA.HI.X.SX32 R136, R136, R152.reuse, 0x1, P4 ;  /* 0x0000009888887211 */ /* 0x080fe400020f0eff */
[----:B------:R-:W-:Y:S02]  /*df60*/  LEA.HI.X.SX32 R142, R142, R152, 0x1, P3 ;  /* 0x000000988e8e7211 */ /* 0x000fe400018f0eff */
[C---:B------:R-:W-:Y:S02]  /*df70*/  IADD3 R145, P4, R7.reuse, R144, RZ ;  /* 0x0000009007917210 */ /* 0x040fe40007f9e0ff */
[----:B------:R-:W-:-:S02]  /*df80*/  IADD3 R151, P3, R7, R150, RZ ;  /* 0x0000009607977210 */ /* 0x000fc40007f7e0ff */
[----:B------:R-:W-:Y:S01]  /*df90*/  IADD3 R153, P5, R7, R16, RZ ;  /* 0x0000001007997210 */ /* 0x000fe20007fbe0ff */
[----:B------:R-:W-:Y:S01]  /*dfa0*/  IMAD R7, R159, 0x14, RZ ;  /* 0x000000149f077824 */ /* 0x000fe200078e02ff */
[----:B------:R-:W-:-:S03]  /*dfb0*/  SHF.L.U64.HI R10, R86, 0x2, R87 ;  /* 0x00000002560a7819 */ /* 0x000fc60000010257 */
[----:B------:R-:W-:Y:S01]  /*dfc0*/  IMAD.IADD R7, R11, 0x1, R7 ;  /* 0x000000010b077824 */ /* 0x000fe200078e0207 */
[C---:B------:R-:W-:Y:S01]  /*dfd0*/  SHF.L.U64.HI R11, R84.reuse, 0x2, R85 ;  /* 0x00000002540b7819 */ /* 0x040fe20000010255 */
[----:B------:R1:W-:Y:S04]  /*dfe0*/  STL [R1+0x48], R10 ;  /* 0x0000480a01007387 */ /* 0x0003e80000100800 */
[----:B------:R2:W-:Y:S01]  /*dff0*/  STL [R1+0x44], R12 ;  /* 0x0000440c01007387 */ /* 0x0005e20000100800 */
[----:B-1----:R-:W-:-:S03]  /*e000*/  IMAD.SHL.U32 R10, R84, 0x4, RZ ;  /* 0x00000004540a7824 */ /* 0x002fc600078e00ff */
[----:B------:R1:W-:Y:S01]  /*e010*/  STL [R1+0x40], R11 ;  /* 0x0000400b01007387 */ /* 0x0003e20000100800 */
[----:B--2---:R-:W-:-:S03]  /*e020*/  SHF.L.U64.HI R12, R82, 0x2, R83 ;  /* 0x00000002520c7819 */ /* 0x004fc60000010253 */
[----:B------:R2:W-:Y:S01]  /*e030*/  STL [R1+0x3c], R10 ;  /* 0x00003c0a01007387 */ /* 0x0005e20000100800 */
[----:B-1----:R-:W-:-:S03]  /*e040*/  IMAD.SHL.U32 R11, R82, 0x4, RZ ;  /* 0x00000004520b7824 */ /* 0x002fc600078e00ff */
[----:B------:R1:W-:Y:S01]  /*e050*/  STL [R1+0x38], R12 ;  /* 0x0000380c01007387 */ /* 0x0003e20000100800 */
[----:B--2---:R-:W-:-:S03]  /*e060*/  SHF.L.U64.HI R10, R80, 0x2, R81 ;  /* 0x00000002500a7819 */ /* 0x004fc60000010251 */
[----:B------:R2:W-:Y:S04]  /*e070*/  STL [R1+0x34], R11 ;  /* 0x0000340b01007387 */ /* 0x0005e80000100800 */
[----:B------:R3:W-:Y:S01]  /*e080*/  STL [R1+0x30], R10 ;  /* 0x0000300a01007387 */ /* 0x0007e20000100800 */
[----:B-1----:R-:W-:Y:S01]  /*e090*/  IMAD.SHL.U32 R12, R80, 0x4, RZ ;  /* 0x00000004500c7824 */ /* 0x002fe200078e00ff */
[----:B--2---:R-:W-:-:S04]  /*e0a0*/  SHF.L.U64.HI R11, R78, 0x2, R79 ;  /* 0x000000024e0b7819 */ /* 0x004fc8000001024f */
[----:B------:R1:W-:Y:S01]  /*e0b0*/  STL [R1+0x2c], R12 ;  /* 0x00002c0c01007387 */ /* 0x0003e20000100800 */
[----:B---3--:R-:W-:-:S03]  /*e0c0*/  IMAD.SHL.U32 R10, R78, 0x4, RZ ;  /* 0x000000044e0a7824 */ /* 0x008fc600078e00ff */
[----:B------:R2:W-:Y:S04]  /*e0d0*/  STL [R1+0x28], R11 ;  /* 0x0000280b01007387 */ /* 0x0005e80000100800 */
[----:B------:R3:W-:Y:S01]  /*e0e0*/  STL [R1+0x24], R10 ;  /* 0x0000240a01007387 */ /* 0x0007e20000100800 */
[C---:B-1----:R-:W-:Y:S01]  /*e0f0*/  SHF.L.U64.HI R12, R76.reuse, 0x2, R77 ;  /* 0x000000024c0c7819 */ /* 0x042fe2000001024d */
[----:B--2---:R-:W-:-:S04]  /*e100*/  IMAD.SHL.U32 R11, R76, 0x4, RZ ;  /* 0x000000044c0b7824 */ /* 0x004fc800078e00ff */
[----:B------:R1:W-:Y:S01]  /*e110*/  STL [R1+0x20], R12 ;  /* 0x0000200c01007387 */ /* 0x0003e20000100800 */
[----:B---3--:R-:W-:-:S03]  /*e120*/  SHF.L.U64.HI R10, R74, 0x2, R75 ;  /* 0x000000024a0a7819 */ /* 0x008fc6000001024b */
[----:B------:R2:W-:Y:S04]  /*e130*/  STL [R1+0x1c], R11 ;  /* 0x00001c0b01007387 */ /* 0x0005e80000100800 */
[----:B------:R3:W-:Y:S01]  /*e140*/  STL [R1+0x18], R10 ;  /* 0x0000180a01007387 */ /* 0x0007e20000100800 */
[----:B-1----:R-:W-:Y:S01]  /*e150*/  IMAD.SHL.U32 R12, R74, 0x4, RZ ;  /* 0x000000044a0c7824 */ /* 0x002fe200078e00ff */
[----:B--2---:R-:W-:-:S04]  /*e160*/  SHF.L.U64.HI R11, R72, 0x2, R73 ;  /* 0x00000002480b7819 */ /* 0x004fc80000010249 */
[----:B------:R1:W-:Y:S01]  /*e170*/  STL [R1+0x14], R12 ;  /* 0x0000140c01007387 */ /* 0x0003e20000100800 */
[----:B---3--:R-:W-:-:S03]  /*e180*/  IMAD.SHL.U32 R10, R72, 0x4, RZ ;  /* 0x00000004480a7824 */ /* 0x008fc600078e00ff */
[----:B------:R2:W-:Y:S01]  /*e190*/  STL [R1+0x10], R11 ;  /* 0x0000100b01007387 */ /* 0x0005e20000100800 */
[----:B------:R-:W-:-:S03]  /*e1a0*/  LEA.HI.X.SX32 R144, R144, R152, 0x1, P4 ;  /* 0x0000009890907211 */ /* 0x000fc600020f0eff */
[----:B------:R3:W-:Y:S01]  /*e1b0*/  STL [R1+0xc], R10 ;  /* 0x00000c0a01007387 */ /* 0x0007e20000100800 */
[----:B-1----:R-:W-:Y:S02]  /*e1c0*/  SHF.L.U64.HI R12, R70, 0x2, R71 ;  /* 0x00000002460c7819 */ /* 0x002fe40000010247 */
[-C--:B------:R-:W-:Y:S01]  /*e1d0*/  LEA.HI.X.SX32 R150, R150, R152.reuse, 0x1, P3 ;  /* 0x0000009896967211 */ /* 0x080fe200018f0eff */
[----:B--2---:R-:W-:Y:S01]  /*e1e0*/  IMAD.SHL.U32 R11, R70, 0x4, RZ ;  /* 0x00000004460b7824 */ /* 0x004fe200078e00ff */
[----:B------:R-:W-:Y:S02]  /*e1f0*/  LEA.HI.X.SX32 R152, R16, R152, 0x1, P5 ;  /* 0x0000009810987211 */ /* 0x000fe400028f0eff */
[----:B---3--:R-:W-:Y:S01]  /*e200*/  SHF.L.U64.HI R10, R252, 0x2, R69 ;  /* 0x00000002fc0a7819 */ /* 0x008fe20000010245 */
[----:B------:R-:W-:Y:S01]  /*e210*/  STL [R1+0x8], R12 ;  /* 0x0000080c01007387 */ /* 0x000fe20000100800 */
[----:B------:R-:W-:-:S03]  /*e220*/  SHF.L.U64.HI R222, R6, 0x2, R158 ;  /* 0x0000000206de7819 */ /* 0x000fc6000001029e */
[----:B------:R1:W-:Y:S01]  /*e230*/  STL [R1+0x4], R11 ;  /* 0x0000040b01007387 */ /* 0x0003e20000100800 */
[----:B------:R-:W-:Y:S01]  /*e240*/  SHF.L.U64.HI R170, R169, 0x2, R170 ;  /* 0x00000002a9aa7819 */ /* 0x000fe200000102aa */
[----:B------:R-:W-:Y:S01]  /*e250*/  IMAD.SHL.U32 R252, R252, 0x4, RZ ;  /* 0x00000004fcfc7824 */ /* 0x000fe200078e00ff */
[----:B------:R-:W-:Y:S01]  /*e260*/  SHF.L.U64.HI R168, R167, 0x2, R168 ;  /* 0x00000002a7a87819 */ /* 0x000fe200000102a8 */
[----:B------:R2:W-:Y:S01]  /*e270*/  STL [R1], R10 ;  /* 0x0000000a01007387 */ /* 0x0005e20000100800 */
[----:B------:R-:W-:Y:S01]  /*e280*/  SHF.L.U64.HI R166, R165, 0x2, R166 ;  /* 0x00000002a5a67819 */ /* 0x000fe200000102a6 */
[----:B------:R-:W-:Y:S01]  /*e290*/  IMAD.SHL.U32 R211, R211, 0x4, RZ ;  /* 0x00000004d3d37824 */ /* 0x000fe200078e00ff */
[----:B------:R-:W-:Y:S01]  /*e2a0*/  SHF.L.U64.HI R164, R163, 0x2, R164 ;  /* 0x00000002a3a47819 */ /* 0x000fe200000102a4 */
[----:B------:R-:W-:Y:S01]  /*e2b0*/  IMAD.SHL.U32 R209, R209, 0x4, RZ ;  /* 0x00000004d1d17824 */ /* 0x000fe200078e00ff */
[----:B------:R-:W-:Y:S01]  /*e2c0*/  SHF.L.U64.HI R162, R161, 0x2, R162 ;  /* 0x00000002a1a27819 */ /* 0x000fe200000102a2 */
[----:B-1----:R-:W-:Y:S01]  /*e2d0*/  IMAD.SHL.U32 R11, R67, 0x4, RZ ;  /* 0x00000004430b7824 */ /* 0x002fe200078e00ff */
[C---:B------:R-:W-:Y:S01]  /*e2e0*/  SHF.L.U64.HI R160, R156.reuse, 0x2, R160 ;  /* 0x000000029ca07819 */ /* 0x040fe200000102a0 */
[----:B------:R-:W-:Y:S01]  /*e2f0*/  IMAD.SHL.U32 R207, R207, 0x4, RZ ;  /* 0x00000004cfcf7824 */ /* 0x000fe200078e00ff */
[----:B------:R-:W-:Y:S01]  /*e300*/  SHF.L.U64.HI R12, R65, 0x2, R66 ;  /* 0x00000002410c7819 */ /* 0x000fe20000010242 */
[----:B------:R-:W-:Y:S01]  /*e310*/  IMAD.SHL.U32 R205, R205, 0x4, RZ ;  /* 0x00000004cdcd7824 */ /* 0x000fe200078e00ff */
[----:B--2---:R-:W-:Y:S01]  /*e320*/  SHF.L.U64.HI R10, R67, 0x2, R68 ;  /* 0x00000002430a7819 */ /* 0x004fe20000010244 */
        /* <DEDUP_REMOVED lines=79> */
[----:B------:R-:W-:Y:S01]  /*e820*/  CS2R R64, SRZ ;  /* 0x0000000000407805 */ /* 0x000fe2000001ff00 */
        /* <DEDUP_REMOVED lines=22> */
[----:B------:R-:W-:-:S02]  /*e990*/  IMAD.SHL.U32 R135, R135, 0x4, RZ ;  /* 0x0000000487877824 */ /* 0x000fc400078e00ff */
[----:B------:R-:W-:Y:S02]  /*e9a0*/  IMAD.SHL.U32 R137, R137, 0x4, RZ ;  /* 0x0000000489897824 */ /* 0x000fe400078e00ff */
[----:B------:R-:W-:Y:S02]  /*e9b0*/  IMAD.SHL.U32 R139, R139, 0x4, RZ ;  /* 0x000000048b8b7824 */ /* 0x000fe400078e00ff */
[----:B------:R-:W-:Y:S02]  /*e9c0*/  IMAD.SHL.U32 R141, R141, 0x4, RZ ;  /* 0x000000048d8d7824 */ /* 0x000fe400078e00ff */
[----:B------:R-:W-:Y:S02]  /*e9d0*/  IMAD.SHL.U32 R143, R143, 0x4, RZ ;  /* 0x000000048f8f7824 */ /* 0x000fe400078e00ff */
[----:B------:R-:W-:Y:S02]  /*e9e0*/  IMAD.SHL.U32 R145, R145, 0x4, RZ ;  /* 0x0000000491917824 */ /* 0x000fe400078e00ff */
[----:B------:R-:W-:-:S02]  /*e9f0*/  IMAD.SHL.U32 R147, R147, 0x4, RZ ;  /* 0x0000000493937824 */ /* 0x000fc400078e00ff */
[----:B------:R-:W-:Y:S02]  /*ea00*/  IMAD.SHL.U32 R149, R149, 0x4, RZ ;  /* 0x0000000495957824 */ /* 0x000fe400078e00ff */
[----:B------:R-:W-:Y:S02]  /*ea10*/  IMAD.SHL.U32 R151, R151, 0x4, RZ ;  /* 0x0000000497977824 */ /* 0x000fe400078e00ff */
[----:B------:R-:W-:Y:S02]  /*ea20*/  IMAD.SHL.U32 R153, R153, 0x4, RZ ;  /* 0x0000000499997824 */ /* 0x000fe400078e00ff */
[----:B------:R-:W-:Y:S01]  /*ea30*/  VIADD R158, R154, 0xfffffffb ;  /* 0xfffffffb9a9e7836 */ /* 0x000fe20000000000 */
[----:B------:R-:W-:Y:S01]  /*ea40*/  UIADD3 UR12, UR12, -0x140, URZ ;  /* 0xfffffec00c0c7890 */ /* 0x000fe2000fffe03f */
[----:B------:R-:W-:Y:S01]  /*ea50*/  UMOV UR13, 0x4 ;  /* 0x00000004000d7882 */ /* 0x000fe20000000000 */
[----:B------:R-:W-:Y:S01]  /*ea60*/  UMOV UR14, 0xffffffff ;  /* 0xffffffff000e7882 */ /* 0x000fe20000000000 */
[----:B------:R-:W-:-:S09]  /*ea70*/  UMOV UR4, URZ ;  /* 0x0000003f00047c82 */ /* 0x000fd20008000000 */
.L_x_1:
[----:B------:R-:W-:Y:S01]  /*ea80*/  UIADD3 UR14, UR14, 0x1, URZ ;  /* 0x000000010e0e7890 */ /* 0x000fe2000fffe03f */
[----:B------:R-:W-:-:S04]  /*ea90*/  DEPBAR.LE SB0, 0x8 ;  /* 0x000082000000791a */ /* 0x000fc80000000000 */
[----:B------:R-:W-:Y:S01]  /*eaa0*/  BAR.SYNC.DEFER_BLOCKING 0x0 ;  /* 0x0000000000007b1d */ /* 0x000fe20000010000 */
[----:B------:R-:W-:Y:S01]  /*eab0*/  UISETP.GT.AND UP0, UPT, UR14, 0x5, UPT ;  /* 0x000000050e00788c */ /* 0x000fe2000bf04270 */
[----:B------:R-:W-:Y:S01]  /*eac0*/  VIADD R158, R154, 0xfffffffb ;  /* 0xfffffffb9a9e7836 */ /* 0x000fe20000000000 */
[----:B------:R-:W-:Y:S01]  /*ead0*/  ISETP.GE.AND P2, PT, R0, UR12, PT ;  /* 0x0000000c00007c0c */ /* 0x000fe2000bf46270 */
[----:B------:R-:W-:Y:S02]  /*eae0*/  UIADD3 UR13, UR13, 0x1, URZ ;  /* 0x000000010d0d7890 */ /* 0x000fe4000fffe03f */
[----:B------:R-:W-:Y:S01]  /*eaf0*/  USEL UR14, UR14, URZ, !UP0 ;  /* 0x0000003f0e0e7287 */ /* 0x000fe2000c000000 */
[----:B------:R-:W-:Y:S01]  /*eb00*/  ISETP.LE.AND P1, PT, R158, UR4, PT ;  /* 0x000000049e007c0c */ /* 0x000fe2000bf23270 */
[----:B------:R-:W-:Y:S01]  /*eb10*/  UMOV UR11, 0x40000040 ;  /* 0x40000040000b7882 */ /* 0x000fe20000000000 */
[----:B------:R-:W-:Y:S01]  /*eb20*/  UMOV UR9, 0x40000040 ;  /* 0x4000004000097882 */ /* 0x000fe20000000000 */
[----:B------:R-:W-:Y:S01]  /*eb30*/  ULEA UR5, UR14, UR7, 0xe ;  /* 0x000000070e057291 */ /* 0x000fe2000f8e703f */
[----:B------:R-:W-:Y:S01]  /*eb40*/  SEL R158, RZ, 0x4, P2 ;  /* 0x00000004ff9e7807 */ /* 0x000fe20001000000 */
[----:B------:R-:W-:-:S02]  /*eb50*/  ULEA UR6, UR14, UR7, 0xf ;  /* 0x000000070e067291 */ /* 0x000fc4000f8e783f */
[----:B------:R-:W-:Y:S01]  /*eb60*/  UIADD3 UR5, UR5, 0x30000, URZ ;  /* 0x0003000005057890 */ /* 0x000fe2000fffe03f */
[----:B------:R-:W-:Y:S01]  /*eb70*/  SEL R158, R158, RZ, !P1 ;  /* 0x000000ff9e9e7207 */ /* 0x000fe20004800000 */
[----:B------:R-:W-:Y:S02]  /*eb80*/  USHF.R.U32.HI UR6, URZ, 0x4, UR6 ;  /* 0x000000043f067899 */ /* 0x000fe40008011606 */
[----:B------:R-:W-:Y:S01]  /*eb90*/  USHF.R.U32.HI UR5, URZ, 0x4, UR5 ;  /* 0x000000043f057899 */ /* 0x000fe20008011605 */
[----:B------:R-:W-:Y:S01]  /*eba0*/  ISETP.NE.U32.AND P2, PT, R158, RZ, PT ;  /* 0x000000ff9e00720c */ /* 0x000fe20003f45070 */
[----:B------:R-:W-:Y:S01]  /*ebb0*/  USGXT.U32 UR10, UR6, 0xe ;  /* 0x0000000e060a789a */ /* 0x000fe20008000000 */
[----:B------:R-:W-:Y:S01]  /*ebc0*/  IADD3 R158, P3, R8, R113, RZ ;  /* 0x00000071089e7210 */ /* 0x000fe20007f7e0ff */
[----:B------:R-:W-:Y:S01]  /*ebd0*/  USGXT.U32 UR8, UR5, 0xe ;  /* 0x0000000e0508789a */ /* 0x000fe20008000000 */
[----:B------:R-:W-:Y:S02]  /*ebe0*/  WARPGROUP.ARRIVE ;  /* 0x00000000000079c5 */ /* 0x000fe40000000000 */
[----:B------:R-:W-:Y:S01]  /*ebf0*/  UMOV UR5, URZ ;  /* 0x0000003f00057c82 */ /* 0x000fe20008000000 */
[----:B------:R-:W-:Y:S01]  /*ec00*/  UMOV UR6, URZ ;  /* 0x0000003f00067c82 */ /* 0x000fe20008000000 */
[----:B------:R-:W-:-:S04]  /*ec10*/  IMAD.X R159, R7, 0x1, R112, P3 ;  /* 0x00000001079f7824 */ /* 0x000fc800018e0670 */
[----:B------:R-:W-:Y:S01]  /*ec20*/  HGMMA.64x128x8.F32.TF32 R24, gdesc[UR8], R24 ;  /* 0x05e00000081879f0 */ /* 0x000fe20008702818 */
[----:B------:R-:W-:Y:S02]  /*ec30*/  UIADD3 UR10, UP1, UR10, 0x2, URZ ;  /* 0x000000020a0a7890 */ /* 0x000fe4000ff3e03f */
[----:B------:R-:W-:Y:S02]  /*ec40*/  UIADD3 UR8, UP0, UR8, 0x2, URZ ;  /* 0x0000000208087890 */ /* 0x000fe4000ff1e03f */
[----:B------:R-:W-:Y:S02]  /*ec50*/  UIADD3.X UR11, UR6, 0x40000040, URZ, UP1, !UPT ;  /* 0x40000040060b7890 */ /* 0x000fe40008ffe43f */
[----:B------:R-:W-:Y:S02]  /*ec60*/  UIADD3.X UR9, UR5, 0x40000040, URZ, UP0, !UPT ;  /* 0x4000004005097890 */ /* 0x000fe400087fe43f */
[----:B------:R-:W-:Y:S02]  /*ec70*/  UIADD3.64 UR22, UR10, 0x2, URZ ;  /* 0x000000020a167897 */ /* 0x000fe4000fffe03f */
[----:B------:R-:W-:-:S02]  /*ec80*/  UIADD3.64 UR20, UR8, 0x2, URZ ;  /* 0x0000000208147897 */ /* 0x000fc4000fffe03f */
[----:B------:R-:W-:-:S04]  /*ec90*/  UISETP.GT.AND UP0, UPT, UR13, 0x5, UPT ;  /* 0x000000050d00788c */ /* 0x000fc8000bf04270 */
[----:B------:R-:W-:-:S04]  /*eca0*/  USEL UR13, UR13, URZ, !UP0 ;  /* 0x0000003f0d0d7287 */ /* 0x000fc8000c000000 */
[----:B------:R-:W-:-:S06]  /*ecb0*/  ULEA UR5, UR13, UR7, 0xe ;  /* 0x000000070d057291 */ /* 0x000fcc000f8e703f */
[----:B------:R-:W-:Y:S01]  /*ecc0*/  VIADD R222, R3, UR5 ;  /* 0x0000000503de7c36 */ /* 0x000fe20008000000 */
[----:B------:R-:W-:-:S12]  /*ecd0*/  HGMMA.64x128x8.F32.TF32 R24, gdesc[UR8], R24 ;  /* 0x05e00000081879f0 */ /* 0x000fd80008702818 */
[----:B------:R-:W-:Y:S01]  /*ece0*/  HGMMA.64x128x8.F32.TF32 R24, gdesc[UR20], R24 ;  /* 0x05e00000141879f0 */ /* 0x000fe20008702818 */
[----:B------:R-:W-:Y:S02]  /*ecf0*/  UIADD3.64 UR22, UR10, 0x4, URZ ;  /* 0x000000040a167897 */ /* 0x000fe4000fffe03f */
[----:B------:R-:W-:-:S09]  /*ed00*/  UIADD3.64 UR20, UR8, 0x4, URZ ;  /* 0x0000000408147897 */ /* 0x000fd2000fffe03f */
        /* <DEDUP_REMOVED lines=8> */
[----:B------:R-:W-:Y:S02]  /*ed90*/  UIADD3.64 UR20, UR8, 0x202, URZ ;  /* 0x0000020208147897 */ /* 0x000fe4000fffe03f */
[----:B------:R-:W-:Y:S02]  /*eda0*/  UIADD3.64 UR10, UR10, 0x404, URZ ;  /* 0x000004040a0a7897 */ /* 0x000fe4000fffe03f */
[----:B------:R-:W-:-:S05]  /*edb0*/  UIADD3.64 UR8, UR8, 0x204, URZ ;  /* 0x0000020408087897 */ /* 0x000fca000fffe03f */
[----:B------:R-:W-:-:S12]  /*edc0*/  HGMMA.64x128x8.F32.TF32 R24, gdesc[UR20], R24 ;  /* 0x05e00000141879f0 */ /* 0x000fd80008702818 */
[----:B------:R-:W-:Y:S03]  /*edd0*/  HGMMA.64x128x8.F32.TF32 R24, gdesc[UR8], R24, gsb0 ;  /* 0x05e00000081879f0 */ /* 0x000fe60008002818 */
[----:B------:R-:W-:Y:S02]  /*ede0*/  WARPGROUP.DEPBAR.LE gsb0, 0x1 ;  /* 0x00008000000079c5 */ /* 0x000fe40000010100 */
[----:B------:R-:W-:Y:S06]  /*edf0*/  BAR.SYNC.DEFER_BLOCKING 0x0 ;  /* 0x0000000000007b1d */ /* 0x000fec0000010000 */
[----:B------:R-:W-:Y:S01]  /*ee00*/  @!PT LDS RZ, [RZ] ;  /* 0x00000000fffff984 */ /* 0x000fe20000000800 */
[----:B------:R-:W-:Y:S01]  /*ee10*/  @!PT LDS RZ, [RZ] ;  /* 0x00000000fffff984 */ /* 0x000fe20000000800 */
[----:B------:R-:W-:Y:S01]  /*ee20*/  @!PT LDS RZ, [RZ] ;  /* 0x00000000fffff984 */ /* 0x000fe20000000800 */
[----:B------:R1:W-:Y:S02]  /*ee30*/  LDGSTS.E [R222+0x30000], desc[UR16][R158.64], P2 ;  /* 0x300000009ede7fae */ /* 0x0003e40009121850 */
[----:B-1----:R-:W-:-:S04]  /*ee40*/  LOP3.LUT R159, R0, 0x2, RZ, 0xfc, !PT ;  /* 0x00000002009f7812 */ /* 0x002fc800078efcff */
[----:B------:R-:W-:-:S04]  /*ee50*/  ISETP.GE.AND P2, PT, R159, UR12, PT ;  /* 0x0000000c9f007c0c */ /* 0x000fc8000bf46270 */
[----:B------:R-:W-:-:S04]  /*ee60*/  SEL R158, RZ, 0x4, P2 ;  /* 0x00000004ff9e7807 */ /* 0x000fc80001000000 */
[----:B------:R-:W-:-:S04]  /*ee70*/  SEL R158, R158, RZ, !P1 ;  /* 0x000000ff9e9e7207 */ /* 0x000fc80004800000 */
[----:B------:R-:W-:Y:S02]  /*ee80*/  ISETP.NE.U32.AND P2, PT, R158, RZ, PT ;  /* 0x000000ff9e00720c */ /* 0x000fe40003f45070 */
[----:B------:R-:W-:-:S05]  /*ee90*/  IADD3 R158, P3, R8, R111, RZ ;  /* 0x0000006f089e7210 */ /* 0x000fca0007f7e0ff */
[----:B------:R-:W-:-:S06]  /*eea0*/  IMAD.X R159, R7, 0x1, R110, P3 ;  /* 0x00000001079f7824 */ /* 0x000fcc00018e066e */
        /* <DEDUP_REMOVED lines=17> */
[----:B-1----:R-:W-:Y:S02]  /*efc0*/  LOP3.LUT R159, R0, 0x4, RZ, 0xfc, !PT ;  /* 0x00000004009f7812 */ /* 0x002fe400078efcff */
[----:B------:R-:W-:Y:S02]  /*efd0*/  LOP3.LUT R222, R3, 0x10, RZ, 0x3c, !PT ;  /* 0x0000001003de7812 */ /* 0x000fe400078e3cff */
[----:B------:R-:W-:-:S03]  /*efe0*/  ISETP.GE.AND P2, PT, R159, UR12, PT ;  /* 0x0000000c9f007c0c */ /* 0x000fc6000bf46270 */
[----:B------:R-:W-:Y:S01]  /*eff0*/  VIADD R222, R222, UR5 ;  /* 0x00000005dede7c36 */ /* 0x000fe20008000000 */
        /* <DEDUP_REMOVED lines=204> */
[----:B------:R-:W-:Y:S01]  /*fcc0*/  SEL R158, RZ, 0x4, P2 ;  /* 0x00000004ff9e7807 */ /* 0x000fe20001000000 */
[----:B------:R-:W-:-:S03]  /*fcd0*/  ULEA UR5, UR13, UR7, 0xf ;  /* 0x000000070d057291 */ /* 0x000fc6000f8e783f */
        /* <DEDUP_REMOVED lines=28> */
[----:B------:R1:W-:Y:S04]  /*fea0*/  LDGSTS.E [R222+0x32008], desc[UR16][R158.64], P2 ;  /* 0x320080009ede7fae */ /* 0x0003e80009121850 */
[----:B------:R-:W0:Y:S01]  /*feb0*/  LDGDEPBAR ;  /* 0x00000000000079af */ /* 0x000e220000000000 */
[----:B-1----:R-:W1:Y:S01]  /*fec0*/  S2R R159, SR_TID.X ;  /* 0x00000000009f7919 */ /* 0x002e620000002100 */
[----:B------:R-:W-:Y:S01]  /*fed0*/  VIADD R222, R4, UR5 ;  /* 0x0000000504de7c36 */ /* 0x000fe20008000000 */
[----:B-1----:R-:W-:-:S04]  /*fee0*/  LOP3.LUT R159, R159, 0x3f, RZ, 0xc0, !PT ;  /* 0x0000003f9f9f7812 */ /* 0x002fc800078ec0ff */
[----:B------:R-:W-:-:S04]  /*fef0*/  ISETP.GE.AND P2, PT, R159, UR12, PT ;  /* 0x0000000c9f007c0c */ /* 0x000fc8000bf46270 */
[----:B------:R-:W-:-:S04]  /*ff00*/  SEL R158, RZ, 0x4, P2 ;  /* 0x00000004ff9e7807 */ /* 0x000fc80001000000 */
[----:B------:R-:W-:-:S04]  /*ff10*/  SEL R158, R158, RZ, !P1 ;  /* 0x000000ff9e9e7207 */ /* 0x000fc80004800000 */
[----:B------:R-:W-:Y:S02]  /*ff20*/  ISETP.NE.U32.AND P1, PT, R158, RZ, PT ;  /* 0x000000ff9e00720c */ /* 0x000fe40003f25070 */
[----:B------:R-:W-:-:S05]  /*ff30*/  IADD3 R158, P2, R155, R89, RZ ;  /* 0x000000599b9e7210 */ /* 0x000fca0007f5e0ff */
[----:B------:R-:W-:-:S06]  /*ff40*/  IMAD.X R159, R9, 0x1, R88, P2 ;  /* 0x00000001099f7824 */ /* 0x000fcc00010e0658 */
[----:B------:R1:W-:Y:S02]  /*ff50*/  LDGSTS.E [R222], desc[UR16][R158.64], P1 ;  /* 0x000000009ede7fae */ /* 0x0003e40008921850 */
[----:B-1----:R-:W-:-:S05]  /*ff60*/  IADD3 R158, P2, R155, R17, RZ ;  /* 0x000000119b9e7210 */ /* 0x002fca0007f5e0ff */
[----:B------:R-:W-:-:S05]  /*ff70*/  IMAD.X R159, R9, 0x1, R16, P2 ;  /* 0x00000001099f7824 */ /* 0x000fca00010e0610 */
[----:B------:R1:W-:Y:S02]  /*ff80*/  LDGSTS.E [R222+0x400], desc[UR16][R158.64], P1 ;  /* 0x004000009ede7fae */ /* 0x0003e40008921850 */
        /* <DEDUP_REMOVED lines=35> */
[----:B------:R1:W-:Y:S04]  /*101c0*/  LDGSTS.E [R222+0x3400], desc[UR16][R158.64], P1 ;  /* 0x034000009ede7fae */ /* 0x0003e80008921850 */
[----:B------:R-:W1:Y:S02]  /*101d0*/  LDL R159, [R1+0xc] ;  /* 0x00000c00019f7983 */ /* 0x000e640000100800 */
[----:B-1----:R-:W-:Y:S02]  /*101e0*/  IADD3 R158, P2, R155, R159, RZ ;  /* 0x0000009f9b9e7210 */ /* 0x002fe40007f5e0ff */
[----:B------:R-:W2:Y:S03]  /*101f0*/  LDL R159, [R1+0x10] ;  /* 0x00001000019f7983 */ /* 0x000ea60000100800 */
[----:B--2---:R-:W-:-:S05]  /*10200*/  IMAD.X R159, R9, 0x1, R159, P2 ;  /* 0x00000001099f7824 */ /* 0x004fca00010e069f */
[----:B------:R1:W-:Y:S04]  /*10210*/  LDGSTS.E [R222+0x3800], desc[UR16][R158.64], P1 ;  /* 0x038000009ede7fae */ /* 0x0003e80008921850 */
[----:B------:R-:W1:Y:S02]  /*10220*/  LDL R159, [R1+0x2c] ;  /* 0x00002c00019f7983 */ /* 0x000e640000100800 */
[----:B-1----:R-:W-:Y:S02]  /*10230*/  IADD3 R158, P2, R155, R159, RZ ;  /* 0x0000009f9b9e7210 */ /* 0x002fe40007f5e0ff */
[----:B------:R-:W2:Y:S03]  /*10240*/  LDL R159, [R1+0x30] ;  /* 0x00003000019f7983 */ /* 0x000ea60000100800 */
[----:B--2---:R-:W-:-:S05]  /*10250*/  IMAD.X R159, R9, 0x1, R159, P2 ;  /* 0x00000001099f7824 */ /* 0x004fca00010e069f */
[----:B------:R1:W-:Y:S02]  /*10260*/  LDGSTS.E [R222+0x3c00], desc[UR16][R158.64], P1 ;  /* 0x03c000009ede7fae */ /* 0x0003e40008921850 */
[----:B-1----:R-:W-:Y:S02]  /*10270*/  LOP3.LUT R222, R4, 0x20, RZ, 0x3c, !PT ;  /* 0x0000002004de7812 */ /* 0x002fe400078e3cff */
[----:B------:R-:W-:-:S03]  /*10280*/  IADD3 R158, P2, R155, R23, RZ ;  /* 0x000000179b9e7210 */ /* 0x000fc60007f5e0ff */
[----:B------:R-:W-:Y:S02]  /*10290*/  VIADD R222, R222, UR5 ;  /* 0x00000005dede7c36 */ /* 0x000fe40008000000 */
        /* <DEDUP_REMOVED lines=92> */
[----:B------:R-:W2:Y:S01]  /*10860*/  LDL R159, [R1] ;  /* 0x00000000019f7983 */ /* 0x000ea20000100800 */
[----:B-1----:R-:W-:-:S05]  /*10870*/  IADD3 R158, P2, R155, R252, RZ ;  /* 0x000000fc9b9e7210 */ /* 0x002fca0007f5e0ff */
[----:B--2---:R-:W-:-:S05]  /*10880*/  IMAD.X R159, R9, 0x1, R159, P2 ;  /* 0x00000001099f7824 */ /* 0x004fca00010e069f */
        /* <DEDUP_REMOVED lines=64> */
[----:B------:R-:W2:Y:S01]  /*10c90*/  LDL R159, [R1+0x48] ;  /* 0x00004800019f7983 */ /* 0x000ea20000100800 */
[----:B------:R-:W-:Y:S01]  /*10ca0*/  UIADD3 UR4, UR4, 0x1, URZ ;  /* 0x0000000104047890 */ /* 0x000fe2000fffe03f */
[----:B------:R-:W-:Y:S01]  /*10cb0*/  LEA R8, P3, R5, R8, 0x2 ;  /* 0x0000000805087211 */ /* 0x000fe200078610ff */
[----:B------:R-:W-:Y:S01]  /*10cc0*/  UIADD3 UR12, UR12, -0x40, URZ ;  /* 0xffffffc00c0c7890 */ /* 0x000fe2000fffe03f */
[----:B--2---:R-:W-:-:S05]  /*10cd0*/  IMAD.X R159, R9, 0x1, R159, P2 ;  /* 0x00000001099f7824 */ /* 0x004fca00010e069f */
[----:B------:R1:W-:Y:S01]  /*10ce0*/  LDGSTS.E [R222+0x3f00], desc[UR16][R158.64], P1 ;  /* 0x03f000009ede7fae */ /* 0x0003e20008921850 */
[----:B------:R-:W-:Y:S02]  /*10cf0*/  ISETP.NE.U32.AND P1, PT, R154, UR4, PT ;  /* 0x000000049a007c0c */ /* 0x000fe4000bf25070 */
[C---:B------:R-:W-:Y:S01]  /*10d00*/  LEA R155, P2, R6.reuse, R155, 0x2 ;  /* 0x0000009b069b7211 */ /* 0x040fe200078410ff */
[----:B------:R-:W0:Y:S01]  /*10d10*/  LDGDEPBAR ;  /* 0x00000000000079af */ /* 0x000e220000000000 */
[----:B-1----:R-:W-:Y:S02]  /*10d20*/  SHF.R.S32.HI R159, RZ, 0x1f, R5 ;  /* 0x0000001fff9f7819 */ /* 0x002fe40000011405 */
[----:B------:R-:W-:Y:S02]  /*10d30*/  SHF.R.S32.HI R158, RZ, 0x1f, R6 ;  /* 0x0000001fff9e7819 */ /* 0x000fe40000011406 */
[----:B------:R-:W-:Y:S02]  /*10d40*/  SHF.L.U64.HI R159, R5, 0x2, R159 ;  /* 0x00000002059f7819 */ /* 0x000fe4000001029f */
[----:B------:R-:W-:-:S03]  /*10d50*/  SHF.L.U64.HI R158, R6, 0x2, R158 ;  /* 0x00000002069e7819 */ /* 0x000fc6000001029e */
[----:B------:R-:W-:Y:S02]  /*10d60*/  IMAD.X R7, R7, 0x1, R159, P3 ;  /* 0x0000000107077824 */ /* 0x000fe400018e069f */
[----:B------:R-:W-:Y:S01]  /*10d70*/  IMAD.X R9, R9, 0x1, R158, P2 ;  /* 0x0000000109097824 */ /* 0x000fe200010e069e */
[----:B------:R-:W-:Y:S06]  /*10d80*/  @P1 BRA `(.L_x_1) ;  /* 0xffffffdc003c1947 */ /* 0x000fec000383ffff */
.L_x_0:
[----:B------:R-:W1:Y:S01]  /*10d90*/  S2R R222, SR_TID.X ;  /* 0x0000000000de7919 */ /* 0x000e620000002100 */
[----:B------:R-:W2:Y:S01]  /*10da0*/  S2R R154, SR_TID.X ;  /* 0x00000000009a7919 */ /* 0x000ea20000002100 */
[----:B------:R-:W3:Y:S01]  /*10db0*/  S2R R158, SR_TID.X ;  /* 0x00000000009e7919 */ /* 0x000ee20000002100 */
[----:B------:R-:W-:Y:S02]  /*10dc0*/  WARPGROUP.DEPBAR.LE gsb0, 0x0 ;  /* 0x00008000000079c5 */ /* 0x000fe40000010000 */
[----:B------:R-:W-:-:S04]  /*10dd0*/  DEPBAR.LE SB0, 0x0 ;  /* 0x000080000000791a */ /* 0x000fc80000000000 */
[----:B------:R-:W4:Y:S01]  /*10de0*/  LDL.LU R159, [R1+0x264] ;  /* 0x00026400019f7983 */ /* 0x000f220000300800 */
[----:B------:R-:W-:-:S03]  /*10df0*/  ULDC UR4, c[0x0][0x244] ;  /* 0x0000910000047ab9 */ /* 0x000fc60000000800 */
[----:B------:R-:W4:Y:S04]  /*10e00*/  LDL.LU R90, [R1+0x158] ;  /* 0x00015800015a7983 */ /* 0x000f280000300800 */
[----:B------:R-:W4:Y:S04]  /*10e10*/  LDL.LU R89, [R1+0x154] ;  /* 0x0001540001597983 */ /* 0x000f280000300800 */
[----:B------:R-:W4:Y:S04]  /*10e20*/  LDL.LU R91, [R1+0x150] ;  /* 0x00015000015b7983 */ /* 0x000f280000300800 */
[----:B------:R-:W4:Y:S01]  /*10e30*/  LDL.LU R94, [R1+0x14c] ;  /* 0x00014c00015e7983 */ /* 0x000f220000300800 */
[----:B-1----:R-:W-:-:S03]  /*10e40*/  IMAD.SHL.U32 R222, R222, 0x8, RZ ;  /* 0x00000008dede7824 */ /* 0x002fc600078e00ff */
[----:B------:R-:W4:Y:S01]  /*10e50*/  LDL.LU R93, [R1+0x148] ;  /* 0x00014800015d7983 */ /* 0x000f220000300800 */
[----:B--2---:R-:W-:Y:S01]  /*10e60*/  IMAD.SHL.U32 R154, R154, 0x80, RZ ;  /* 0x000000809a9a7824 */ /* 0x004fe200078e00ff */
[----:B------:R-:W-:Y:S01]  /*10e70*/  LOP3.LUT R222, R222, 0x380, RZ, 0xc0, !PT ;  /* 0x00000380dede7812 */ /* 0x000fe200078ec0ff */
[----:B---3--:R-:W-:-:S03]  /*10e80*/  IMAD.SHL.U32 R158, R158, 0x10, RZ ;  /* 0x000000109e9e7824 */ /* 0x008fc600078e00ff */
[----:B------:R-:W-:Y:S02]  /*10e90*/  LOP3.LUT R154, R154, 0x400, RZ, 0xc0, !PT ;  /* 0x000004009a9a7812 */ /* 0x000fe400078ec0ff */
[----:B------:R-:W-:Y:S02]  /*10ea0*/  LOP3.LUT R88, R158, 0x70, RZ, 0xc0, !PT ;  /* 0x000000709e587812 */ /* 0x000fe400078ec0ff */
[----:B------:R-:W-:Y:S02]  /*10eb0*/  IADD3 R3, R222, UR7, R154 ;  /* 0x00000007de037c10 */ /* 0x000fe4000fffe09a */
[----:B------:R-:W-:Y:S01]  /*10ec0*/  LOP3.LUT R0, R158, 0x7f0, RZ, 0xc0, !PT ;  /* 0x000007f09e007812 */ /* 0x000fe200078ec0ff */
[----:B------:R-:W-:Y:S02]  /*10ed0*/  BAR.SYNC.DEFER_BLOCKING 0x0 ;  /* 0x0000000000007b1d */ /* 0x000fe40000010000 */
[----:B------:R-:W-:-:S06]  /*10ee0*/  IMAD.IADD R88, R88, 0x1, R3 ;  /* 0x0000000158587824 */ /* 0x000fcc00078e0203 */
[----:B------:R-:W1:Y:S01]  /*10ef0*/  LDC R3, c[0x0][0x248] ;  /* 0x00009200ff037b82 */ /* 0x000e620000000800 */
[----:B------:R-:W-:Y:S07]  /*10f00*/  STSM.16.M88.4 [R88], R24 ;  /* 0x0000001858007844 */ /* 0x000fee0000000200 */
[----:B------:R-:W-:Y:S06]  /*10f10*/  BAR.SYNC.DEFER_BLOCKING 0x0 ;  /* 0x0000000000007b1d */ /* 0x000fec0000010000 */
[----:B------:R-:W2:Y:S02]  /*10f20*/  LDS.128 R4, [R0+UR7] ;  /* 0x0000000700047984 */ /* 0x000ea40008000c00 */
[----:B------:R-:W-:Y:S06]  /*10f30*/  BAR.SYNC.DEFER_BLOCKING 0x0 ;  /* 0x0000000000007b1d */ /* 0x000fec0000010000 */
[----:B------:R-:W-:Y:S02]  /*10f40*/  STSM.16.M88.4 [R88], R28 ;  /* 0x0000001c58007844 */ /* 0x000fe40000000200 */
[----:B------:R-:W-:Y:S06]  /*10f50*/  BAR.SYNC.DEFER_BLOCKING 0x0 ;  /* 0x0000000000007b1d */ /* 0x000fec0000010000 */
[----:B------:R-:W3:Y:S02]  /*10f60*/  LDS.128 R8, [R0+UR7] ;  /* 0x0000000700087984 */ /* 0x000ee40008000c00 */
[----:B------:R-:W-:Y:S06]  /*10f70*/  BAR.SYNC.DEFER_BLOCKING 0x0 ;  /* 0x0000000000007b1d */ /* 0x000fec0000010000 */
[----:B------:R-:W-:Y:S02]  /*10f80*/  STSM.16.M88.4 [R88], R32 ;  /* 0x0000002058007844 */ /* 0x000fe40000000200 */
[----:B------:R-:W-:Y:S06]  /*10f90*/  BAR.SYNC.DEFER_BLOCKING 0x0 ;  /* 0x0000000000007b1d */ /* 0x000fec0000010000 */
[----:B-----5:R-:W3:Y:S02]  /*10fa0*/  LDS.128 R12, [R0+UR7] ;  /* 0x00000007000c7984 */ /* 0x020ee40008000c00 */
[----:B------:R-:W-:Y:S06]  /*10fb0*/  BAR.SYNC.DEFER_BLOCKING 0x0 ;  /* 0x0000000000007b1d */ /* 0x000fec0000010000 */
[----:B------:R-:W-:Y:S02]  /*10fc0*/  STSM.16.M88.4 [R88], R36 ;  /* 0x0000002458007844 */ /* 0x000fe40000000200 */
[----:B------:R-:W-:Y:S06]  /*10fd0*/  BAR.SYNC.DEFER_BLOCKING 0x0 ;  /* 0x0000000000007b1d */ /* 0x000fec0000010000 */
[----:B------:R-:W3:Y:S02]  /*10fe0*/  LDS.128 R16, [R0+UR7] ;  /* 0x0000000700107984 */ /* 0x000ee40008000c00 */
[----:B------:R-:W-:Y:S06]  /*10ff0*/  BAR.SYNC.DEFER_BLOCKING 0x0 ;  /* 0x0000000000007b1d */ /* 0x000fec0000010000 */
[----:B------:R-:W-:Y:S02]  /*11000*/  STSM.16.M88.4 [R88], R40 ;  /* 0x0000002858007844 */ /* 0x000fe40000000200 */
[----:B------:R-:W-:Y:S01]  /*11010*/  BAR.SYNC.DEFER_BLOCKING 0x0 ;  /* 0x0000000000007b1d */ /* 0x000fe20000010000 */
[----:B------:R-:W-:-:S02]  /*11020*/  ISETP.LT.AND P3, PT, R2, R157, !P0 ;  /* 0x0000009d0200720c */ /* 0x000fc40004761270 */
[----:B----4-:R-:W-:-:S03]  /*11030*/  ISETP.LT.AND P2, PT, R159, R157, !P0 ;  /* 0x0000009d9f00720c */ /* 0x010fc60004741270 */
[----:B------:R-:W4:Y:S02]  /*11040*/  LDS.128 R20, [R0+UR7] ;  /* 0x0000000700147984 */ /* 0x000f240008000c00 */
[----:B------:R-:W-:Y:S06]  /*11050*/  BAR.SYNC.DEFER_BLOCKING 0x0 ;  /* 0x0000000000007b1d */ /* 0x000fec0000010000 */
[----:B------:R-:W-:Y:S02]  /*11060*/  STSM.16.M88.4 [R88], R44 ;  /* 0x0000002c58007844 */ /* 0x000fe40000000200 */
[----:B------:R-:W-:Y:S06]  /*11070*/  BAR.SYNC.DEFER_BLOCKING 0x0 ;  /* 0x0000000000007b1d */ /* 0x000fec0000010000 */
        /* <DEDUP_REMOVED lines=14> */
[----:B------:R1:W-:Y:S02]  /*11160*/  STSM.16.M88.4 [R88], R60 ;  /* 0x0000003c58007844 */ /* 0x0003e40000000200 */
[----:B------:R-:W-:Y:S06]  /*11170*/  BAR.SYNC.DEFER_BLOCKING 0x0 ;  /* 0x0000000000007b1d */ /* 0x000fec0000010000 */
[----:B------:R-:W4:Y:S02]  /*11180*/  LDS.128 R40, [R0+UR7] ;  /* 0x0000000700287984 */ /* 0x000f240008000c00 */
[----:B------:R-:W-:Y:S01]  /*11190*/  BAR.SYNC.DEFER_BLOCKING 0x0 ;  /* 0x0000000000007b1d */ /* 0x000fe20000010000 */
[----:B-1----:R-:W-:Y:S01]  /*111a0*/  IMAD R60, R90, UR4, RZ ;  /* 0x000000045a3c7c24 */ /* 0x002fe2000f8e02ff */
[----:B------:R-:W-:Y:S01]  /*111b0*/  ISETP.LT.AND P1, PT, R89, R157, !P0 ;  /* 0x0000009d5900720c */ /* 0x000fe20004721270 */
[----:B------:R-:W-:-:S03]  /*111c0*/  IMAD R61, R2, R3, RZ ;  /* 0x00000003023d7224 */ /* 0x000fc600078e02ff */
[----:B------:R-:W-:Y:S01]  /*111d0*/  ULDC.64 UR4, c[0x0][0x220] ;  /* 0x0000880000047ab9 */ /* 0x000fe20000000a00 */
[----:B------:R-:W2:Y:S04]  /*111e0*/  LDL.LU R90, [R1+0x144] ;  /* 0x00014400015a7983 */ /* 0x000ea80000300800 */
[----:B------:R1:W-:Y:S01]  /*111f0*/  STSM.16.M88.4 [R88], R64 ;  /* 0x0000004058007844 */ /* 0x0003e20000000200 */
[----:B------:R-:W-:Y:S01]  /*11200*/  BAR.SYNC.DEFER_BLOCKING 0x0 ;  /* 0x0000000000007b1d */ /* 0x000fe20000010000 */
[----:B-1----:R-:W-:-:S05]  /*11210*/  IMAD R65, R89, R3, RZ ;  /* 0x0000000359417224 */ /* 0x002fca00078e02ff */
[----:B------:R-:W3:Y:S01]  /*11220*/  LDL.LU R89, [R1+0x140] ;  /* 0x0001400001597983 */ /* 0x000ee20000300800 */
[----:B------:R-:W-:-:S03]  /*11230*/  LEA R2, P4, R60, UR4, 0x2 ;  /* 0x000000043c027c11 */ /* 0x000fc6000f8810ff */
[----:B------:R-:W4:Y:S04]  /*11240*/  LDL.LU R92, [R1+0x13c] ;  /* 0x00013c00015c7983 */ /* 0x000f280000300800 */
[----:B------:R-:W1:Y:S01]  /*11250*/  LDS.128 R44, [R0+UR7] ;  /* 0x00000007002c7984 */ /* 0x000e620008000c00 */
[----:B------:R-:W-:Y:S06]  /*11260*/  BAR.SYNC.DEFER_BLOCKING 0x0 ;  /* 0x0000000000007b1d */ /* 0x000fec0000010000 */
[----:B------:R1:W-:Y:S02]  /*11270*/  STSM.16.M88.4 [R88], R68 ;  /* 0x0000004458007844 */ /* 0x0003e40000000200 */
[----:B------:R-:W-:Y:S06]  /*11280*/  BAR.SYNC.DEFER_BLOCKING 0x0 ;  /* 0x0000000000007b1d */ /* 0x000fec0000010000 */
[----:B------:R-:W4:Y:S02]  /*11290*/  LDS.128 R48, [R0+UR7] ;  /* 0x0000000700307984 */ /* 0x000f240008000c00 */
[----:B------:R-:W-:Y:S06]  /*112a0*/  BAR.SYNC.DEFER_BLOCKING 0x0 ;  /* 0x0000000000007b1d */ /* 0x000fec0000010000 */
[----:B------:R1:W-:Y:S02]  /*112b0*/  STSM.16.M88.4 [R88], R72 ;  /* 0x0000004858007844 */ /* 0x0003e40000000200 */
[----:B------:R-:W-:Y:S06]  /*112c0*/  BAR.SYNC.DEFER_BLOCKING 0x0 ;  /* 0x0000000000007b1d */ /* 0x000fec0000010000 */
[----:B------:R-:W4:Y:S02]  /*112d0*/  LDS.128 R52, [R0+UR7] ;  /* 0x0000000700347984 */ /* 0x000f240008000c00 */
[----:B------:R-:W-:Y:S06]  /*112e0*/  BAR.SYNC.DEFER_BLOCKING 0x0 ;  /* 0x0000000000007b1d */ /* 0x000fec0000010000 */
[----:B------:R-:W-:Y:S02]  /*112f0*/  STSM.16.M88.4 [R88], R76 ;  /* 0x0000004c58007844 */ /* 0x000fe40000000200 */
[----:B------:R-:W-:Y:S06]  /*11300*/  BAR.SYNC.DEFER_BLOCKING 0x0 ;  /* 0x0000000000007b1d */ /* 0x000fec0000010000 */
[----:B------:R-:W4:Y:S02]  /*11310*/  LDS.128 R56, [R0+UR7] ;  /* 0x0000000700387984 */ /* 0x000f240008000c00 */
[----:B------:R-:W-:Y:S01]  /*11320*/  BAR.SYNC.DEFER_BLOCKING 0x0 ;  /* 0x0000000000007b1d */ /* 0x000fe20000010000 */
[----:B------:R-:W-:-:S02]  /*11330*/  LEA.HI.X.SX32 R64, R60, UR5, 0x2, P4 ;  /* 0x000000053c407c11 */ /* 0x000fc4000a0f16ff */
[----:B------:R-:W-:-:S03]  /*11340*/  LEA R66, P6, R61, R2, 0x2 ;  /* 0x000000023d427211 */ /* 0x000fc600078c10ff */
[----:B------:R-:W-:Y:S01]  /*11350*/  STSM.16.M88.4 [R88], R80 ;  /* 0x0000005058007844 */ /* 0x000fe20000000200 */
[----:B------:R-:W-:Y:S01]  /*11360*/  LEA.HI.X.SX32 R67, R61, R64, 0x2, P6 ;  /* 0x000000403d437211 */ /* 0x000fe200030f16ff */
[----:B------:R-:W-:Y:S06]  /*11370*/  BAR.SYNC.DEFER_BLOCKING 0x0 ;  /* 0x0000000000007b1d */ /* 0x000fec0000010000 */
[----:B------:R-:W4:Y:S02]  /*11380*/  LDS.128 R60, [R0+UR7] ;  /* 0x00000007003c7984 */ /* 0x000f240008000c00 */
[----:B------:R-:W-:Y:S01]  /*11390*/  BAR.SYNC.DEFER_BLOCKING 0x0 ;  /* 0x0000000000007b1d */ /* 0x000fe20000010000 */
[C---:B------:R-:W-:Y:S01]  /*113a0*/  ISETP.LT.AND P4, PT, R91.reuse, R157, !P0 ;  /* 0x0000009d5b00720c */ /* 0x040fe20004781270 */
[----:B-1----:R-:W-:Y:S01]  /*113b0*/  IMAD R71, R91, R3, RZ ;  /* 0x000000035b477224 */ /* 0x002fe200078e02ff */
[----:B------:R-:W-:-:S03]  /*113c0*/  LEA R68, P5, R65, R2, 0x2 ;  /* 0x0000000241447211 */ /* 0x000fc600078a10ff */
[----:B------:R-:W4:Y:S04]  /*113d0*/  LDL.LU R91, [R1+0x138] ;  /* 0x00013800015b7983 */ /* 0x000f280000300800 */
[----:B------:R1:W-:Y:S01]  /*113e0*/  STSM.16.M88.4 [R88], R84 ;  /* 0x0000005458007844 */ /* 0x0003e20000000200 */
[----:B------:R-:W-:Y:S01]  /*113f0*/  BAR.SYNC.DEFER_BLOCKING 0x0 ;  /* 0x0000000000007b1d */ /* 0x000fe20000010000 */
[----:B------:R-:W-:Y:S02]  /*11400*/  LEA R70, P6, R71, R2, 0x2 ;  /* 0x0000000247467211 */ /* 0x000fe400078c10ff */
[-C--:B------:R-:W-:Y:S02]  /*11410*/  LEA.HI.X.SX32 R69, R65, R64.reuse, 0x2, P5 ;  /* 0x0000004041457211 */ /* 0x080fe400028f16ff */
[----:B------:R-:W-:Y:S01]  /*11420*/  LEA.HI.X.SX32 R71, R71, R64, 0x2, P6 ;  /* 0x0000004047477211 */ /* 0x000fe200030f16ff */
[-C--:B------:R-:W-:Y:S01]  /*11430*/  IMAD R73, R94, R3.reuse, RZ ;  /* 0x000000035e497224 */ /* 0x080fe200078e02ff */
[----:B-1----:R-:W4:Y:S01]  /*11440*/  LDL.LU R88, [R1+0x134] ;  /* 0x0001340001587983 */ /* 0x002f220000300800 */
[----:B------:R-:W-:-:S02]  /*11450*/  IMAD R65, R93, R3, RZ ;  /* 0x000000035d417224 */ /* 0x000fc400078e02ff */
[----:B--2---:R-:W-:Y:S01]  /*11460*/  IMAD R75, R90, R3, RZ ;  /* 0x000000035a4b7224 */ /* 0x004fe200078e02ff */
[----:B------:R-:W-:Y:S01]  /*11470*/  LEA R72, P5, R73, R2, 0x2 ;  /* 0x0000000249487211 */ /* 0x000fe200078a10ff */
[----:B------:R1:W-:Y:S01]  /*11480*/  @P3 STG.E desc[UR16][R66.64], R4 ;  /* 0x0000000442003986 */ /* 0x0003e2000c101910 */
[----:B------:R-:W-:-:S03]  /*11490*/  ISETP.LT.AND P3, PT, R94, R157, !P0 ;  /* 0x0000009d5e00720c */ /* 0x000fc60004761270 */
[----:B------:R2:W-:Y:S01]  /*114a0*/  @P1 STG.E desc[UR16][R68.64], R5 ;  /* 0x0000000544001986 */ /* 0x0005e2000c101910 */
[----:B------:R-:W-:-:S03]  /*114b0*/  ISETP.LT.AND P1, PT, R93, R157, !P0 ;  /* 0x0000009d5d00720c */ /* 0x000fc60004721270 */
[----:B------:R-:W-:Y:S01]  /*114c0*/  @P4 STG.E desc[UR16][R70.64], R6 ;  /* 0x0000000646004986 */ /* 0x000fe2000c101910 */
[----:B------:R-:W-:-:S03]  /*114d0*/  ISETP.LT.AND P4, PT, R90, R157, !P0 ;  /* 0x0000009d5a00720c */ /* 0x000fc60004781270 */
[----:B------:R-:W2:Y:S04]  /*114e0*/  LDL.LU R93, [R1+0x130] ;  /* 0x00013000015d7983 */ /* 0x000ea80000300800 */
[----:B------:R-:W2:Y:S01]  /*114f0*/  LDL.LU R90, [R1+0x12c] ;  /* 0x00012c00015a7983 */ /* 0x000ea20000300800 */
[----:B------:R-:W-:Y:S01]  /*11500*/  LEA.HI.X.SX32 R73, R73, R64, 0x2, P5 ;  /* 0x0000004049497211 */ /* 0x000fe200028f16ff */
[----:B---3--:R-:W-:-:S04]  /*11510*/  IMAD R77, R89, R3, RZ ;  /* 0x00000003594d7224 */ /* 0x008fc800078e02ff */
[----:B------:R3:W-:Y:S01]  /*11520*/  @P3 STG.E desc[UR16][R72.64], R7 ;  /* 0x0000000748003986 */ /* 0x0007e2000c101910 */
[----:B------:R-:W-:-:S03]  /*11530*/  ISETP.LT.AND P3, PT, R89, R157, !P0 ;  /* 0x0000009d5900720c */ /* 0x000fc60004761270 */
[----:B------:R-:W3:Y:S01]  /*11540*/  LDL.LU R89, [R1+0x128] ;  /* 0x0001280001597983 */ /* 0x000ee20000300800 */
[-C--:B-1----:R-:W-:Y:S02]  /*11550*/  LEA R66, P6, R65, R2.reuse, 0x2 ;  /* 0x0000000241427211 */ /* 0x082fe400078c10ff */
[----:B------:R-:W-:Y:S02]  /*11560*/  LEA R74, P5, R75, R2, 0x2 ;  /* 0x000000024b4a7211 */ /* 0x000fe400078a10ff */
[-C--:B------:R-:W-:Y:S01]  /*11570*/  LEA.HI.X.SX32 R67, R65, R64.reuse, 0x2, P6 ;  /* 0x0000004041437211 */ /* 0x080fe200030f16ff */
[----:B----4-:R-:W-:Y:S01]  /*11580*/  IMAD R65, R92, R3, RZ ;  /* 0x000000035c417224 */ /* 0x010fe200078e02ff */
[----:B------:R-:W-:-:S03]  /*11590*/  LEA.HI.X.SX32 R75, R75, R64, 0x2, P5 ;  /* 0x000000404b4b7211 */ /* 0x000fc600028f16ff */
[----:B------:R1:W-:Y:S01]  /*115a0*/  @P1 STG.E desc[UR16][R66.64], R8 ;  /* 0x0000000842001986 */ /* 0x0003e2000c101910 */
[----:B------:R-:W-:Y:S02]  /*115b0*/  ISETP.LT.AND P1, PT, R92, R157, !P0 ;  /* 0x0000009d5c00720c */ /* 0x000fe40004721270 */
[-C--:B------:R-:W-:Y:S01]  /*115c0*/  LEA R4, P6, R77, R2.reuse, 0x2 ;  /* 0x000000024d047211 */ /* 0x080fe200078c10ff */
[----:B------:R-:W4:Y:S01]  /*115d0*/  LDL.LU R92, [R1+0x124] ;  /* 0x00012400015c7983 */ /* 0x000f220000300800 */
[----:B--2---:R-:W-:Y:S02]  /*115e0*/  LEA R68, P5, R65, R2, 0x2 ;  /* 0x0000000241447211 */ /* 0x004fe400078a10ff */
[-C--:B------:R-:W-:Y:S01]  /*115f0*/  LEA.HI.X.SX32 R5, R77, R64.reuse, 0x2, P6 ;  /* 0x000000404d057211 */ /* 0x080fe200030f16ff */
[----:B------:R-:W-:Y:S01]  /*11600*/  @P4 STG.E desc[UR16][R74.64], R9 ;  /* 0x000000094a004986 */ /* 0x000fe2000c101910 */
[----:B------:R-:W-:-:S03]  /*11610*/  LEA.HI.X.SX32 R69, R65, R64, 0x2, P5 ;  /* 0x0000004041457211 */ /* 0x000fc600028f16ff */
[----:B------:R-:W-:Y:S04]  /*11620*/  @P3 STG.E desc[UR16][R4.64], R10 ;  /* 0x0000000a04003986 */ /* 0x000fe8000c101910 */
[----:B------:R2:W-:Y:S01]  /*11630*/  @P1 STG.E desc[UR16][R68.64], R11 ;  /* 0x0000000b44001986 */ /* 0x0005e2000c101910 */
[C---:B------:R-:W-:Y:S01]  /*11640*/  ISETP.LT.AND P4, PT, R91.reuse, R157, !P0 ;  /* 0x0000009d5b00720c */ /* 0x040fe20004781270 */
[----:B---3--:R-:W-:Y:S02]  /*11650*/  IMAD R7, R91, R3, RZ ;  /* 0x000000035b077224 */ /* 0x008fe400078e02ff */
[----:B------:R-:W3:Y:S03]  /*11660*/  LDL.LU R91, [R1+0x120] ;  /* 0x00012000015b7983 */ /* 0x000ee60000300800 */
[----:B------:R-:W-:-:S04]  /*11670*/  LEA R6, P6, R7, R2, 0x2 ;  /* 0x0000000207067211 */ /* 0x000fc800078c10ff */
[----:B------:R-:W-:-:S05]  /*11680*/  LEA.HI.X.SX32 R7, R7, R64, 0x2, P6 ;  /* 0x0000004007077211 */ /* 0x000fca00030f16ff */
[----:B------:R4:W-:Y:S01]  /*11690*/  @P4 STG.E desc[UR16][R6.64], R12 ;  /* 0x0000000c06004986 */ /* 0x0009e2000c101910 */
[C---:B------:R-:W-:Y:S01]  /*116a0*/  ISETP.LT.AND P3, PT, R88.reuse, R157, !P0 ;  /* 0x0000009d5800720c */ /* 0x040fe20004761270 */
[----:B------:R-:W-:Y:S02]  /*116b0*/  IMAD R65, R88, R3, RZ ;  /* 0x0000000358417224 */ /* 0x000fe400078e02ff */
[----:B------:R-:W3:Y:S03]  /*116c0*/  LDL.LU R88, [R1+0x11c] ;  /* 0x00011c0001587983 */ /* 0x000ee60000300800 */
[----:B-1----:R-:W-:-:S04]  /*116d0*/  LEA R66, P5, R65, R2, 0x2 ;  /* 0x0000000241427211 */ /* 0x002fc800078a10ff */
[----:B------:R-:W-:Y:S01]  /*116e0*/  LEA.HI.X.SX32 R67, R65, R64, 0x2, P5 ;  /* 0x0000004041437211 */ /* 0x000fe200028f16ff */
[C---:B------:R-:W-:Y:S01]  /*116f0*/  IMAD R71, R93.reuse, R3, RZ ;  /* 0x000000035d477224 */ /* 0x040fe200078e02ff */
[----:B------:R-:W-:Y:S02]  /*11700*/  ISETP.LT.AND P1, PT, R93, R157, !P0 ;  /* 0x0000009d5d00720c */ /* 0x000fe40004721270 */
[----:B------:R-:W3:Y:S01]  /*11710*/  LDL.LU R93, [R1+0x118] ;  /* 0x00011800015d7983 */ /* 0x000ee20000300800 */
[C---:B------:R-:W-:Y:S01]  /*11720*/  IMAD R73, R90.reuse, R3, RZ ;  /* 0x000000035a497224 */ /* 0x040fe200078e02ff */
[-C--:B------:R-:W-:Y:S02]  /*11730*/  ISETP.LT.AND P4, PT, R90, R157.reuse, !P0 ;  /* 0x0000009d5a00720c */ /* 0x080fe40004781270 */
[----:B------:R-:W3:Y:S04]  /*11740*/  LDL.LU R90, [R1+0x114] ;  /* 0x00011400015a7983 */ /* 0x000ee80000300800 */
[----:B------:R1:W-:Y:S01]  /*11750*/  @P3 STG.E desc[UR16][R66.64], R13 ;  /* 0x0000000d42003986 */ /* 0x0003e2000c101910 */
[C---:B------:R-:W-:Y:S01]  /*11760*/  ISETP.LT.AND P3, PT, R89.reuse, R157, !P0 ;  /* 0x0000009d5900720c */ /* 0x040fe20004761270 */
[----:B--2---:R-:W-:-:S02]  /*11770*/  IMAD R11, R89, R3, RZ ;  /* 0x00000003590b7224 */ /* 0x004fc400078e02ff */
[----:B------:R-:W2:Y:S01]  /*11780*/  LDL.LU R89, [R1+0x110] ;  /* 0x0001100001597983 */ /* 0x000ea20000300800 */
[-C--:B------:R-:W-:Y:S02]  /*11790*/  LEA R8, P6, R71, R2.reuse, 0x2 ;  /* 0x0000000247087211 */ /* 0x080fe400078c10ff */
[----:B------:R-:W-:Y:S02]  /*117a0*/  LEA R4, P5, R73, R2, 0x2 ;  /* 0x0000000249047211 */ /* 0x000fe400078a10ff */
[-C--:B------:R-:W-:Y:S02]  /*117b0*/  LEA.HI.X.SX32 R9, R71, R64.reuse, 0x2, P6 ;  /* 0x0000004047097211 */ /* 0x080fe400030f16ff */
[----:B------:R-:W-:-:S03]  /*117c0*/  LEA.HI.X.SX32 R5, R73, R64, 0x2, P5 ;  /* 0x0000004049057211 */ /* 0x000fc600028f16ff */
[----:B------:R1:W-:Y:S01]  /*117d0*/  @P1 STG.E desc[UR16][R8.64], R14 ;  /* 0x0000000e08001986 */ /* 0x0003e2000c101910 */
[C---:B----4-:R-:W-:Y:S01]  /*117e0*/  ISETP.LT.AND P1, PT, R92.reuse, R157, !P0 ;  /* 0x0000009d5c00720c */ /* 0x050fe20004721270 */
[----:B------:R-:W-:Y:S01]  /*117f0*/  IMAD R65, R92, R3, RZ ;  /* 0x000000035c417224 */ /* 0x000fe200078e02ff */
[C---:B------:R-:W-:Y:S01]  /*11800*/  LEA R6, P6, R11.reuse, R2, 0x2 ;  /* 0x000000020b067211 */ /* 0x040fe200078c10ff */
[----:B------:R-:W4:Y:S03]  /*11810*/  LDL.LU R92, [R1+0x10c] ;  /* 0x00010c00015c7983 */ /* 0x000f260000300800 */
[----:B------:R-:W-:Y:S01]  /*11820*/  LEA.HI.X.SX32 R7, R11, R64, 0x2, P6 ;  /* 0x000000400b077211 */ /* 0x000fe200030f16ff */
[----:B------:R1:W-:Y:S01]  /*11830*/  @P4 STG.E desc[UR16][R4.64], R15 ;  /* 0x0000000f04004986 */ /* 0x0003e2000c101910 */
[----:B------:R-:W-:-:S03]  /*11840*/  LEA R10, P5, R65, R2, 0x2 ;  /* 0x00000002410a7211 */ /* 0x000fc600078a10ff */
[----:B------:R-:W-:Y:S01]  /*11850*/  @P3 STG.E desc[UR16][R6.64], R16 ;  /* 0x0000001006003986 */ /* 0x000fe2000c101910 */
[----:B------:R-:W-:-:S05]  /*11860*/  LEA.HI.X.SX32 R11, R65, R64, 0x2, P5 ;  /* 0x00000040410b7211 */ /* 0x000fca00028f16ff */
[----:B------:R-:W-:Y:S01]  /*11870*/  @P1 STG.E desc[UR16][R10.64], R17 ;  /* 0x000000110a001986 */ /* 0x000fe2000c101910 */
[C---:B---3--:R-:W-:Y:S01]  /*11880*/  IMAD R69, R91.reuse, R3, RZ ;  /* 0x000000035b457224 */ /* 0x048fe200078e02ff */
[----:B------:R-:W-:Y:S02]  /*11890*/  ISETP.LT.AND P4, PT, R91, R157, !P0 ;  /* 0x0000009d5b00720c */ /* 0x000fe40004781270 */
[----:B------:R-:W3:Y:S02]  /*118a0*/  LDL.LU R91, [R1+0x108] ;  /* 0x00010800015b7983 */ /* 0x000ee40000300800 */
[----:B------:R-:W-:-:S04]  /*118b0*/  LEA R12, P6, R69, R2, 0x2 ;  /* 0x00000002450c7211 */ /* 0x000fc800078c10ff */
[----:B-1----:R-:W-:-:S05]  /*118c0*/  LEA.HI.X.SX32 R13, R69, R64, 0x2, P6 ;  /* 0x00000040450d7211 */ /* 0x002fca00030f16ff */
[----:B------:R1:W-:Y:S01]  /*118d0*/  @P4 STG.E desc[UR16][R12.64], R18 ;  /* 0x000000120c004986 */ /* 0x0003e2000c101910 */
[C---:B------:R-:W-:Y:S01]  /*118e0*/  IMAD R67, R88.reuse, R3, RZ ;  /* 0x0000000358437224 */ /* 0x040fe200078e02ff */
[----:B------:R-:W-:Y:S02]  /*118f0*/  ISETP.LT.AND P3, PT, R88, R157, !P0 ;  /* 0x0000009d5800720c */ /* 0x000fe40004761270 */
[----:B------:R-:W3:Y:S04]  /*11900*/  LDL.LU R88, [R1+0x104] ;  /* 0x0001040001587983 */ /* 0x000ee80000300800 */
[----:B------:R-:W3:Y:S01]  /*11910*/  LDL.LU R14, [R1+0x100] ;  /* 0x00010000010e7983 */ /* 0x000ee20000300800 */
[----:B------:R-:W-:-:S04]  /*11920*/  LEA R8, P5, R67, R2, 0x2 ;  /* 0x0000000243087211 */ /* 0x000fc800078a10ff */
[----:B------:R-:W-:-:S05]  /*11930*/  LEA.HI.X.SX32 R9, R67, R64, 0x2, P5 ;  /* 0x0000004043097211 */ /* 0x000fca00028f16ff */
[----:B------:R3:W-:Y:S01]  /*11940*/  @P3 STG.E desc[UR16][R8.64], R19 ;  /* 0x0000001308003986 */ /* 0x0007e2000c101910 */
[C---:B------:R-:W-:Y:S01]  /*11950*/  ISETP.LT.AND P4, PT, R90.reuse, R157, !P0 ;  /* 0x0000009d5a00720c */ /* 0x040fe20004781270 */
[-C--:B------:R-:W-:Y:S02]  /*11960*/  IMAD R15, R90, R3.reuse, RZ ;  /* 0x000000035a0f7224 */ /* 0x080fe400078e02ff */
[----:B------:R-:W3:Y:S01]  /*11970*/  LDL.LU R90, [R1+0xfc] ;  /* 0x0000fc00015a7983 */ /* 0x000ee20000300800 */
[C---:B--2---:R-:W-:Y:S01]  /*11980*/  IMAD R65, R89.reuse, R3, RZ ;  /* 0x0000000359417224 */ /* 0x044fe200078e02ff */
[----:B------:R-:W-:Y:S02]  /*11990*/  ISETP.LT.AND P3, PT, R89, R157, !P0 ;  /* 0x0000009d5900720c */ /* 0x000fe40004761270 */
[----:B------:R-:W2:Y:S04]  /*119a0*/  LDL.LU R89, [R1+0xf8] ;  /* 0x0000f80001597983 */ /* 0x000ea80000300800 */
[----:B-1----:R-:W2:Y:S04]  /*119b0*/  LDL.LU R18, [R1+0xf4] ;  /* 0x0000f40001127983 */ /* 0x002ea80000300800 */
[----:B------:R-:W2:Y:S01]  /*119c0*/  LDL.LU R16, [R1+0xf0] ;  /* 0x0000f00001107983 */ /* 0x000ea20000300800 */
[C---:B------:R-:W-:Y:S01]  /*119d0*/  IMAD R5, R93.reuse, R3, RZ ;  /* 0x000000035d057224 */ /* 0x040fe200078e02ff */
[----:B------:R-:W-:-:S04]  /*119e0*/  ISETP.LT.AND P1, PT, R93, R157, !P0 ;  /* 0x0000009d5d00720c */ /* 0x000fc80004721270 */
[-C--:B------:R-:W-:Y:S02]  /*119f0*/  LEA R4, P6, R5, R2.reuse, 0x2 ;  /* 0x0000000205047211 */ /* 0x080fe400078c10ff */
[----:B------:R-:W-:Y:S02]  /*11a00*/  LEA R6, P5, R15, R2, 0x2 ;  /* 0x000000020f067211 */ /* 0x000fe400078a10ff */
[----:B------:R-:W-:Y:S01]  /*11a10*/  LEA.HI.X.SX32 R5, R5, R64, 0x2, P6 ;  /* 0x0000004005057211 */ /* 0x000fe200030f16ff */
[C---:B----4-:R-:W-:Y:S01]  /*11a20*/  IMAD R17, R92.reuse, R3, RZ ;  /* 0x000000035c117224 */ /* 0x050fe200078e02ff */
[----:B------:R-:W-:Y:S02]  /*11a30*/  LEA R10, P6, R65, R2, 0x2 ;  /* 0x00000002410a7211 */ /* 0x000fe400078c10ff */
[----:B------:R-:W-:Y:S01]  /*11a40*/  LEA.HI.X.SX32 R7, R15, R64, 0x2, P5 ;  /* 0x000000400f077211 */ /* 0x000fe200028f16ff */
[----:B------:R1:W-:Y:S01]  /*11a50*/  @P1 STG.E desc[UR16][R4.64], R20 ;  /* 0x0000001404001986 */ /* 0x0003e2000c101910 */
[----:B------:R-:W-:-:S02]  /*11a60*/  ISETP.LT.AND P1, PT, R92, R157, !P0 ;  /* 0x0000009d5c00720c */ /* 0x000fc40004721270 */
[----:B------:R-:W-:Y:S01]  /*11a70*/  LEA R12, P5, R17, R2, 0x2 ;  /* 0x00000002110c7211 */ /* 0x000fe200078a10ff */
[----:B------:R-:W-:Y:S01]  /*11a80*/  @P4 STG.E desc[UR16][R6.64], R21 ;  /* 0x0000001506004986 */ /* 0x000fe2000c101910 */
[-C--:B------:R-:W-:Y:S02]  /*11a90*/  LEA.HI.X.SX32 R11, R65, R64.reuse, 0x2, P6 ;  /* 0x00000040410b7211 */ /* 0x080fe400030f16ff */
[----:B------:R-:W-:-:S03]  /*11aa0*/  LEA.HI.X.SX32 R13, R17, R64, 0x2, P5 ;  /* 0x00000040110d7211 */ /* 0x000fc600028f16ff */
[----:B------:R4:W-:Y:S04]  /*11ab0*/  @P3 STG.E desc[UR16][R10.64], R22 ;  /* 0x000000160a003986 */ /* 0x0009e8000c101910 */
[----:B------:R2:W-:Y:S01]  /*11ac0*/  @P1 STG.E desc[UR16][R12.64], R23 ;  /* 0x000000170c001986 */ /* 0x0005e2000c101910 */
[C---:B---3--:R-:W-:Y:S01]  /*11ad0*/  IMAD R9, R91.reuse, R3, RZ ;  /* 0x000000035b097224 */ /* 0x048fe200078e02ff */
[----:B------:R-:W-:-:S04]  /*11ae0*/  ISETP.LT.AND P4, PT, R91, R157, !P0 ;  /* 0x0000009d5b00720c */ /* 0x000fc80004781270 */
[----:B-1----:R-:W-:-:S04]  /*11af0*/  LEA R4, P6, R9, R2, 0x2 ;  /* 0x0000000209047211 */ /* 0x002fc800078c10ff */
[----:B------:R-:W-:-:S05]  /*11b00*/  LEA.HI.X.SX32 R5, R9, R64, 0x2, P6 ;  /* 0x0000004009057211 */ /* 0x000fca00030f16ff */
[----:B------:R1:W-:Y:S01]  /*11b10*/  @P4 STG.E desc[UR16][R4.64], R24 ;  /* 0x0000001804004986 */ /* 0x0003e2000c101910 */
[C---:B------:R-:W-:Y:S01]  /*11b20*/  ISETP.LT.AND P3, PT, R88.reuse, R157, !P0 ;  /* 0x0000009d5800720c */ /* 0x040fe20004761270 */
[-C--:B------:R-:W-:Y:S02]  /*11b30*/  IMAD R15, R88, R3.reuse, RZ ;  /* 0x00000003580f7224 */ /* 0x080fe400078e02ff */
[----:B------:R-:W3:Y:S01]  /*11b40*/  LDL.LU R88, [R1+0xec] ;  /* 0x0000ec0001587983 */ /* 0x000ee20000300800 */
[C---:B------:R-:W-:Y:S01]  /*11b50*/  IMAD R17, R14.reuse, R3, RZ ;  /* 0x000000030e117224 */ /* 0x040fe200078e02ff */
[----:B------:R-:W-:Y:S02]  /*11b60*/  ISETP.LT.AND P1, PT, R14, R157, !P0 ;  /* 0x0000009d0e00720c */ /* 0x000fe40004721270 */
[----:B------:R-:W3:Y:S01]  /*11b70*/  LDL.LU R14, [R1+0xe8] ;  /* 0x0000e800010e7983 */ /* 0x000ee20000300800 */
[----:B------:R-:W-:-:S03]  /*11b80*/  LEA R8, P5, R15, R2, 0x2 ;  /* 0x000000020f087211 */ /* 0x000fc600078a10ff */
[----:B----4-:R-:W4:Y:S01]  /*11b90*/  LDL.LU R22, [R1+0xe4] ;  /* 0x0000e40001167983 */ /* 0x010f220000300800 */
[----:B------:R-:W-:Y:S02]  /*11ba0*/  LEA R6, P6, R17, R2, 0x2 ;  /* 0x0000000211067211 */ /* 0x000fe400078c10ff */
[-C--:B------:R-:W-:Y:S01]  /*11bb0*/  LEA.HI.X.SX32 R9, R15, R64.reuse, 0x2, P5 ;  /* 0x000000400f097211 */ /* 0x080fe200028f16ff */
[----:B------:R-:W4:Y:S01]  /*11bc0*/  LDL.LU R21, [R1+0xe0] ;  /* 0x0000e00001157983 */ /* 0x000f220000300800 */
[----:B------:R-:W-:Y:S01]  /*11bd0*/  LEA.HI.X.SX32 R7, R17, R64, 0x2, P6 ;  /* 0x0000004011077211 */ /* 0x000fe200030f16ff */
[C---:B------:R-:W-:Y:S01]  /*11be0*/  IMAD R19, R90.reuse, R3, RZ ;  /* 0x000000035a137224 */ /* 0x040fe200078e02ff */
[----:B------:R-:W-:-:S04]  /*11bf0*/  ISETP.LT.AND P4, PT, R90, R157, !P0 ;  /* 0x0000009d5a00720c */ /* 0x000fc80004781270 */
[C---:B------:R-:W-:Y:S01]  /*11c00*/  LEA R10, P5, R19.reuse, R2, 0x2 ;  /* 0x00000002130a7211 */ /* 0x040fe200078a10ff */
[----:B------:R1:W-:Y:S03]  /*11c10*/  @P3 STG.E desc[UR16][R8.64], R25 ;  /* 0x0000001908003986 */ /* 0x0003e6000c101910 */
[----:B------:R-:W-:Y:S01]  /*11c20*/  LEA.HI.X.SX32 R11, R19, R64, 0x2, P5 ;  /* 0x00000040130b7211 */ /* 0x000fe200028f16ff */
[----:B------:R-:W-:Y:S01]  /*11c30*/  @P1 STG.E desc[UR16][R6.64], R26 ;  /* 0x0000001a06001986 */ /* 0x000fe2000c101910 */
[C---:B--2---:R-:W-:Y:S01]  /*11c40*/  ISETP.LT.AND P1, PT, R18.reuse, R157, !P0 ;  /* 0x0000009d1200720c */ /* 0x044fe20004721270 */
[-C--:B------:R-:W-:Y:S02]  /*11c50*/  IMAD R15, R18, R3.reuse, RZ ;  /* 0x00000003120f7224 */ /* 0x080fe400078e02ff */
[----:B------:R2:W-:Y:S01]  /*11c60*/  @P4 STG.E desc[UR16][R10.64], R27 ;  /* 0x0000001b0a004986 */ /* 0x0005e2000c101910 */
[C---:B------:R-:W-:Y:S01]  /*11c70*/  IMAD R17, R16.reuse, R3, RZ ;  /* 0x0000000310117224 */ /* 0x040fe200078e02ff */
[----:B------:R-:W-:-:S02]  /*11c80*/  ISETP.LT.AND P4, PT, R16, R157, !P0 ;  /* 0x0000009d1000720c */ /* 0x000fc40004781270 */
[----:B------:R-:W4:Y:S04]  /*11c90*/  LDL.LU R18, [R1+0xdc] ;  /* 0x0000dc0001127983 */ /* 0x000f280000300800 */
[----:B------:R-:W4:Y:S04]  /*11ca0*/  LDL.LU R20, [R1+0x2c4] ;  /* 0x0002c40001147983 */ /* 0x000f280000300800 */
[----:B------:R-:W4:Y:S01]  /*11cb0*/  LDL.LU R16, [R1+0xd8] ;  /* 0x0000d80001107983 */ /* 0x000f220000300800 */
[C---:B------:R-:W-:Y:S01]  /*11cc0*/  IMAD R13, R89.reuse, R3, RZ ;  /* 0x00000003590d7224 */ /* 0x040fe200078e02ff */
[----:B------:R-:W-:-:S02]  /*11cd0*/  ISETP.LT.AND P3, PT, R89, R157, !P0 ;  /* 0x0000009d5900720c */ /* 0x000fc40004761270 */
[-C--:B------:R-:W-:Y:S02]  /*11ce0*/  LEA R12, P5, R15, R2.reuse, 0x2 ;  /* 0x000000020f0c7211 */ /* 0x080fe400078a10ff */
[----:B-1----:R-:W-:-:S04]  /*11cf0*/  LEA R4, P6, R13, R2, 0x2 ;  /* 0x000000020d047211 */ /* 0x002fc800078c10ff */
[----:B------:R-:W-:Y:S02]  /*11d00*/  LEA.HI.X.SX32 R5, R13, R64, 0x2, P6 ;  /* 0x000000400d057211 */ /* 0x000fe400030f16ff */
[----:B------:R-:W-:Y:S02]  /*11d10*/  LEA R8, P6, R17, R2, 0x2 ;  /* 0x0000000211087211 */ /* 0x000fe400078c10ff */
[-C--:B------:R-:W-:Y:S01]  /*11d20*/  LEA.HI.X.SX32 R13, R15, R64.reuse, 0x2, P5 ;  /* 0x000000400f0d7211 */ /* 0x080fe200028f16ff */
[----:B------:R1:W-:Y:S01]  /*11d30*/  @P3 STG.E desc[UR16][R4.64], R28 ;  /* 0x0000001c04003986 */ /* 0x0003e2000c101910 */
[----:B------:R-:W-:-:S03]  /*11d40*/  LEA.HI.X.SX32 R9, R17, R64, 0x2, P6 ;  /* 0x0000004011097211 */ /* 0x000fc600030f16ff */
[----:B------:R1:W-:Y:S04]  /*11d50*/  @P1 STG.E desc[UR16][R12.64], R29 ;  /* 0x0000001d0c001986 */ /* 0x0003e8000c101910 */
[----:B------:R1:W-:Y:S01]  /*11d60*/  @P4 STG.E desc[UR16][R8.64], R30 ;  /* 0x0000001e08004986 */ /* 0x0003e2000c101910 */
[C---:B---3--:R-:W-:Y:S01]  /*11d70*/  IMAD R19, R88.reuse, R3, RZ ;  /* 0x0000000358137224 */ /* 0x048fe200078e02ff */
[----:B------:R-:W-:Y:S01]  /*11d80*/  ISETP.LT.AND P3, PT, R88, R157, !P0 ;  /* 0x0000009d5800720c */ /* 0x000fe20004761270 */
[----:B--2---:R-:W-:-:S03]  /*11d90*/  IMAD R11, R14, R3, RZ ;  /* 0x000000030e0b7224 */ /* 0x004fc600078e02ff */
[C---:B------:R-:W-:Y:S02]  /*11da0*/  LEA R6, P5, R19.reuse, R2, 0x2 ;  /* 0x0000000213067211 */ /* 0x040fe400078a10ff */
[----:B------:R-:W-:Y:S01]  /*11db0*/  ISETP.LT.AND P1, PT, R14, R157, !P0 ;  /* 0x0000009d0e00720c */ /* 0x000fe20004721270 */
[C---:B----4-:R-:W-:Y:S01]  /*11dc0*/  IMAD R15, R22.reuse, R3, RZ ;  /* 0x00000003160f7224 */ /* 0x050fe200078e02ff */
[----:B------:R-:W-:Y:S01]  /*11dd0*/  LEA.HI.X.SX32 R7, R19, R64, 0x2, P5 ;  /* 0x0000004013077211 */ /* 0x000fe200028f16ff */
[----:B------:R-:W2:Y:S01]  /*11de0*/  LDL.LU R14, [R1+0x2c0] ;  /* 0x0002c000010e7983 */ /* 0x000ea20000300800 */
[----:B-1----:R-:W-:Y:S02]  /*11df0*/  LEA R4, P4, R11, R2, 0x2 ;  /* 0x000000020b047211 */ /* 0x002fe400078810ff */
[----:B------:R-:W-:Y:S01]  /*11e00*/  ISETP.LT.AND P5, PT, R22, R157, !P0 ;  /* 0x0000009d1600720c */ /* 0x000fe200047a1270 */
[----:B------:R-:W-:Y:S01]  /*11e10*/  IMAD R13, R21, R3, RZ ;  /* 0x00000003150d7224 */ /* 0x000fe200078e02ff */
[----:B------:R-:W-:-:S02]  /*11e20*/  LEA.HI.X.SX32 R5, R11, R64, 0x2, P4 ;  /* 0x000000400b057211 */ /* 0x000fc400020f16ff */
[C---:B------:R-:W-:Y:S01]  /*11e30*/  LEA R10, P6, R15.reuse, R2, 0x2 ;  /* 0x000000020f0a7211 */ /* 0x040fe200078c10ff */
[----:B------:R1:W-:Y:S03]  /*11e40*/  @P3 STG.E desc[UR16][R6.64], R31 ;  /* 0x0000001f06003986 */ /* 0x0003e6000c101910 */
[----:B------:R-:W-:Y:S01]  /*11e50*/  LEA.HI.X.SX32 R11, R15, R64, 0x2, P6 ;  /* 0x000000400f0b7211 */ /* 0x000fe200030f16ff */
[----:B------:R3:W-:Y:S01]  /*11e60*/  @P1 STG.E desc[UR16][R4.64], R32 ;  /* 0x0000002004001986 */ /* 0x0007e2000c101910 */
[----:B------:R-:W-:-:S03]  /*11e70*/  LEA R8, P1, R13, R2, 0x2 ;  /* 0x000000020d087211 */ /* 0x000fc600078210ff */
[----:B------:R-:W4:Y:S01]  /*11e80*/  LDL.LU R12, [R1+0x2bc] ;  /* 0x0002bc00010c7983 */ /* 0x000f220000300800 */
[----:B------:R-:W-:-:S03]  /*11e90*/  LEA.HI.X.SX32 R9, R13, R64, 0x2, P1 ;  /* 0x000000400d097211 */ /* 0x000fc600008f16ff */
[----:B------:R-:W4:Y:S04]  /*11ea0*/  LDL.LU R19, [R1+0x2b8] ;  /* 0x0002b80001137983 */ /* 0x000f280000300800 */
[----:B------:R3:W-:Y:S01]  /*11eb0*/  @P5 STG.E desc[UR16][R10.64], R33 ;  /* 0x000000210a005986 */ /* 0x0007e2000c101910 */
[C---:B------:R-:W-:Y:S01]  /*11ec0*/  ISETP.LT.AND P4, PT, R18.reuse, R157, !P0 ;  /* 0x0000009d1200720c */ /* 0x040fe20004781270 */
[-C--:B------:R-:W-:Y:S02]  /*11ed0*/  IMAD R15, R18, R3.reuse, RZ ;  /* 0x00000003120f7224 */ /* 0x080fe400078e02ff */
[----:B------:R-:W4:Y:S04]  /*11ee0*/  LDL.LU R18, [R1+0x2b4] ;  /* 0x0002b40001127983 */ /* 0x000f280000300800 */
[----:B------:R-:W4:Y:S01]  /*11ef0*/  LDL.LU R17, [R1+0x2b0] ;  /* 0x0002b00001117983 */ /* 0x000f220000300800 */
[C---:B------:R-:W-:Y:S01]  /*11f00*/  IMAD R13, R16.reuse, R3, RZ ;  /* 0x00000003100d7224 */ /* 0x040fe200078e02ff */
[----:B------:R-:W-:-:S02]  /*11f10*/  ISETP.LT.AND P5, PT, R16, R157, !P0 ;  /* 0x0000009d1000720c */ /* 0x000fc400047a1270 */
[----:B------:R-:W4:Y:S01]  /*11f20*/  LDL.LU R16, [R1+0x2ac] ;  /* 0x0002ac0001107983 */ /* 0x000f220000300800 */
[----:B------:R-:W-:Y:S02]  /*11f30*/  ISETP.LT.AND P3, PT, R21, R157, !P0 ;  /* 0x0000009d1500720c */ /* 0x000fe40004761270 */
[----:B-1----:R-:W-:-:S04]  /*11f40*/  LEA R6, P6, R15, R2, 0x2 ;  /* 0x000000020f067211 */ /* 0x002fc800078c10ff */
[----:B------:R-:W-:Y:S01]  /*11f50*/  LEA.HI.X.SX32 R7, R15, R64, 0x2, P6 ;  /* 0x000000400f077211 */ /* 0x000fe200030f16ff */
[----:B------:R-:W-:-:S06]  /*11f60*/  IMAD R15, R3, 0x2, R13 ;  /* 0x00000002030f7824 */ /* 0x000fcc00078e020d */
[----:B------:R1:W-:Y:S01]  /*11f70*/  @P3 STG.E desc[UR16][R8.64], R34 ;  /* 0x0000002208003986 */ /* 0x0003e2000c101910 */
[-C--:B---3--:R-:W-:Y:S02]  /*11f80*/  LEA R4, P3, R13, R2.reuse, 0x2 ;  /* 0x000000020d047211 */ /* 0x088fe400078610ff */
[----:B------:R-:W-:Y:S02]  /*11f90*/  LEA R10, P6, R15, R2, 0x2 ;  /* 0x000000020f0a7211 */ /* 0x000fe400078c10ff */
[-C--:B------:R-:W-:Y:S01]  /*11fa0*/  LEA.HI.X.SX32 R5, R13, R64.reuse, 0x2, P3 ;  /* 0x000000400d057211 */ /* 0x080fe200018f16ff */
[----:B------:R-:W-:Y:S01]  /*11fb0*/  IMAD R13, R3, 0x2, R15 ;  /* 0x00000002030d7824 */ /* 0x000fe200078e020f */
[----:B------:R-:W-:Y:S01]  /*11fc0*/  ISETP.LT.AND P1, PT, R20, R157, !P0 ;  /* 0x0000009d1400720c */ /* 0x000fe20004721270 */
[----:B------:R3:W-:Y:S01]  /*11fd0*/  @P4 STG.E desc[UR16][R6.64], R35 ;  /* 0x0000002306004986 */ /* 0x0007e2000c101910 */
[----:B------:R-:W-:Y:S01]  /*11fe0*/  LEA.HI.X.SX32 R11, R15, R64, 0x2, P6 ;  /* 0x000000400f0b7211 */ /* 0x000fe200030f16ff */
[----:B------:R-:W-:-:S02]  /*11ff0*/  IMAD R15, R3, 0x2, R13 ;  /* 0x00000002030f7824 */ /* 0x000fc400078e020d */
[----:B------:R3:W-:Y:S01]  /*12000*/  @P5 STG.E desc[UR16][R4.64], R36 ;  /* 0x0000002404005986 */ /* 0x0007e2000c101910 */
[----:B-1----:R-:W-:-:S04]  /*12010*/  LEA R8, P5, R13, R2, 0x2 ;  /* 0x000000020d087211 */ /* 0x002fc800078a10ff */
[----:B------:R-:W-:Y:S01]  /*12020*/  LEA.HI.X.SX32 R9, R13, R64, 0x2, P5 ;  /* 0x000000400d097211 */ /* 0x000fe200028f16ff */
[----:B------:R-:W-:Y:S01]  /*12030*/  IMAD R13, R3, 0x2, R15 ;  /* 0x00000002030d7824 */ /* 0x000fe200078e020f */
[C---:B---3--:R-:W-:Y:S01]  /*12040*/  LEA R6, P6, R15.reuse, R2, 0x2 ;  /* 0x000000020f067211 */ /* 0x048fe200078c10ff */
[----:B------:R1:W-:Y:S03]  /*12050*/  @P2 STG.E desc[UR16][R10.64], R37 ;  /* 0x000000250a002986 */ /* 0x0003e6000c101910 */
[----:B------:R-:W-:Y:S01]  /*12060*/  LEA.HI.X.SX32 R7, R15, R64, 0x2, P6 ;  /* 0x000000400f077211 */ /* 0x000fe200030f16ff */
[----:B------:R3:W-:Y:S01]  /*12070*/  @P1 STG.E desc[UR16][R8.64], R38 ;  /* 0x0000002608001986 */ /* 0x0007e2000c101910 */
[----:B------:R-:W-:-:S04]  /*12080*/  LEA R4, P1, R13, R2, 0x2 ;  /* 0x000000020d047211 */ /* 0x000fc800078210ff */
[----:B------:R-:W-:Y:S02]  /*12090*/  LEA.HI.X.SX32 R5, R13, R64, 0x2, P1 ;  /* 0x000000400d057211 */ /* 0x000fe400008f16ff */
[-C--:B--2---:R-:W-:Y:S02]  /*120a0*/  ISETP.LT.AND P4, PT, R14, R157.reuse, !P0 ;  /* 0x0000009d0e00720c */ /* 0x084fe40004781270 */
[----:B------:R-:W2:Y:S11]  /*120b0*/  LDL.LU R14, [R1+0x2a8] ;  /* 0x0002a800010e7983 */ /* 0x000eb60000300800 */
[----:B------:R3:W-:Y:S01]  /*120c0*/  @P4 STG.E desc[UR16][R6.64], R39 ;  /* 0x0000002706004986 */ /* 0x0007e2000c101910 */
[----:B----4-:R-:W-:-:S03]  /*120d0*/  ISETP.LT.AND P3, PT, R12, R157, !P0 ;  /* 0x0000009d0c00720c */ /* 0x010fc60004761270 */
[----:B------:R-:W4:Y:S01]  /*120e0*/  LDL.LU R12, [R1+0x2a4] ;  /* 0x0002a400010c7983 */ /* 0x000f220000300800 */
[----:B------:R-:W-:-:S03]  /*120f0*/  ISETP.LT.AND P5, PT, R19, R157, !P0 ;  /* 0x0000009d1300720c */ /* 0x000fc600047a1270 */
[----:B------:R-:W4:Y:S01]  /*12100*/  LDL.LU R19, [R1+0x2a0] ;  /* 0x0002a00001137983 */ /* 0x000f220000300800 */
[----:B------:R-:W-:-:S03]  /*12110*/  ISETP.LT.AND P2, PT, R18, R157, !P0 ;  /* 0x0000009d1200720c */ /* 0x000fc60004741270 */
[----:B------:R-:W4:Y:S01]  /*12120*/  LDL.LU R18, [R1+0x29c] ;  /* 0x00029c0001127983 */ /* 0x000f220000300800 */
[----:B------:R-:W-:-:S03]  /*12130*/  ISETP.LT.AND P4, PT, R17, R157, !P0 ;  /* 0x0000009d1100720c */ /* 0x000fc60004781270 */
[----:B------:R-:W4:Y:S01]  /*12140*/  LDL.LU R17, [R1+0x298] ;  /* 0x0002980001117983 */ /* 0x000f220000300800 */
[----:B------:R-:W-:-:S03]  /*12150*/  ISETP.LT.AND P1, PT, R16, R157, !P0 ;  /* 0x0000009d1000720c */ /* 0x000fc60004721270 */
[----:B------:R-:W4:Y:S01]  /*12160*/  LDL.LU R16, [R1+0x294] ;  /* 0x0002940001107983 */ /* 0x000f220000300800 */
[----:B------:R-:W-:-:S04]  /*12170*/  IMAD R15, R3, 0x2, R13 ;  /* 0x00000002030f7824 */ /* 0x000fc800078e020d */
[----:B------:R-:W-:Y:S01]  /*12180*/  IMAD R13, R3, 0x2, R15 ;  /* 0x00000002030d7824 */ /* 0x000fe200078e020f */
[C---:B-1----:R-:W-:Y:S01]  /*12190*/  LEA R10, P6, R15.reuse, R2, 0x2 ;  /* 0x000000020f0a7211 */ /* 0x042fe200078c10ff */
[----:B------:R1:W-:Y:S03]  /*121a0*/  @P3 STG.E desc[UR16][R4.64], R40 ;  /* 0x0000002804003986 */ /* 0x0003e6000c101910 */
[----:B------:R-:W-:Y:S01]  /*121b0*/  LEA.HI.X.SX32 R11, R15, R64, 0x2, P6 ;  /* 0x000000400f0b7211 */ /* 0x000fe200030f16ff */
[----:B------:R-:W-:Y:S01]  /*121c0*/  IMAD R15, R3, 0x2, R13 ;  /* 0x00000002030f7824 */ /* 0x000fe200078e020d */
[----:B---3--:R-:W-:-:S04]  /*121d0*/  LEA R8, P3, R13, R2, 0x2 ;  /* 0x000000020d087211 */ /* 0x008fc800078610ff */
[----:B------:R-:W-:Y:S02]  /*121e0*/  LEA R6, P6, R15, R2, 0x2 ;  /* 0x000000020f067211 */ /* 0x000fe400078c10ff */
[-C--:B------:R-:W-:Y:S01]  /*121f0*/  LEA.HI.X.SX32 R9, R13, R64.reuse, 0x2, P3 ;  /* 0x000000400d097211 */ /* 0x080fe200018f16ff */
[----:B------:R-:W-:Y:S01]  /*12200*/  IMAD R13, R3, 0x2, R15 ;  /* 0x00000002030d7824 */ /* 0x000fe200078e020f */
[----:B------:R3:W-:Y:S01]  /*12210*/  @P5 STG.E desc[UR16][R10.64], R41 ;  /* 0x000000290a005986 */ /* 0x0007e2000c101910 */
[----:B------:R-:W-:Y:S02]  /*12220*/  LEA.HI.X.SX32 R7, R15, R64, 0x2, P6 ;  /* 0x000000400f077211 */ /* 0x000fe400030f16ff */
[----:B------:R-:W-:Y:S01]  /*12230*/  IMAD R15, R3, 0x2, R13 ;  /* 0x00000002030f7824 */ /* 0x000fe200078e020d */
        /* <DEDUP_REMOVED lines=50> */
[----:B------:R-:W4:Y:S04]  /*12560*/  LDL.LU R12, [R1+0x25c] ;  /* 0x00025c00010c7983 */ /* 0x000f280000300800 */
[----:B------:R-:W4:Y:S01]  /*12570*/  LDL.LU R20, [R1+0x254] ;  /* 0x0002540001147983 */ /* 0x000f220000300800 */
[----:B------:R-:W-:-:S03]  /*12580*/  ISETP.LT.AND P2, PT, R18, R157, !P0 ;  /* 0x0000009d1200720c */ /* 0x000fc60004741270 */
[----:B------:R-:W4:Y:S01]  /*12590*/  LDL.LU R18, [R1+0x250] ;  /* 0x0002500001127983 */ /* 0x000f220000300800 */
[----:B------:R-:W-:-:S03]  /*125a0*/  ISETP.LT.AND P4, PT, R17, R157, !P0 ;  /* 0x0000009d1100720c */ /* 0x000fc60004781270 */
[----:B------:R-:W4:Y:S01]  /*125b0*/  LDL.LU R17, [R1+0x24c] ;  /* 0x00024c0001117983 */ /* 0x000f220000300800 */
[----:B------:R-:W-:-:S03]  /*125c0*/  ISETP.LT.AND P1, PT, R16, R157, !P0 ;  /* 0x0000009d1000720c */ /* 0x000fc60004721270 */
[----:B------:R-:W4:Y:S01]  /*125d0*/  LDL.LU R16, [R1+0x248] ;  /* 0x0002480001107983 */ /* 0x000f220000300800 */
[----:B------:R-:W-:Y:S01]  /*125e0*/  IMAD R15, R3, 0x2, R13 ;  /* 0x00000002030f7824 */ /* 0x000fe200078e020d */
[----:B------:R-:W-:Y:S02]  /*125f0*/  ISETP.LT.AND P5, PT, R19, R157, !P0 ;  /* 0x0000009d1300720c */ /* 0x000fe400047a1270 */
[----:B------:R3:W-:Y:S01]  /*12600*/  @P3 STG.E desc[UR16][R4.64], R52 ;  /* 0x0000003404003986 */ /* 0x0007e2000c101910 */
[----:B------:R-:W-:Y:S01]  /*12610*/  IMAD R13, R3, 0x2, R15 ;  /* 0x00000002030d7824 */ /* 0x000fe200078e020f */
[C---:B-1----:R-:W-:Y:S02]  /*12620*/  LEA R10, P6, R15.reuse, R2, 0x2 ;  /* 0x000000020f0a7211 */ /* 0x042fe400078c10ff */
[----:B------:R-:W4:Y:S02]  /*12630*/  LDL.LU R19, [R1+0x244] ;  /* 0x0002440001137983 */ /* 0x000f240000300800 */
[----:B------:R-:W-:Y:S01]  /*12640*/  LEA.HI.X.SX32 R11, R15, R64, 0x2, P6 ;  /* 0x000000400f0b7211 */ /* 0x000fe200030f16ff */
[----:B------:R-:W-:Y:S01]  /*12650*/  IMAD R15, R3, 0x2, R13 ;  /* 0x00000002030f7824 */ /* 0x000fe200078e020d */
[----:B---3--:R-:W-:-:S04]  /*12660*/  LEA R8, P3, R13, R2, 0x2 ;  /* 0x000000020d087211 */ /* 0x008fc800078610ff */
[----:B------:R-:W-:Y:S02]  /*12670*/  LEA R6, P6, R15, R2, 0x2 ;  /* 0x000000020f067211 */ /* 0x000fe400078c10ff */
[-C--:B------:R-:W-:Y:S01]  /*12680*/  LEA.HI.X.SX32 R9, R13, R64.reuse, 0x2, P3 ;  /* 0x000000400d097211 */ /* 0x080fe200018f16ff */
[----:B------:R-:W-:Y:S01]  /*12690*/  IMAD R13, R3, 0x2, R15 ;  /* 0x00000002030d7824 */ /* 0x000fe200078e020f */
[----:B------:R-:W-:Y:S01]  /*126a0*/  LEA.HI.X.SX32 R7, R15, R64, 0x2, P6 ;  /* 0x000000400f077211 */ /* 0x000fe200030f16ff */
[----:B------:R1:W-:Y:S02]  /*126b0*/  @P5 STG.E desc[UR16][R10.64], R53 ;  /* 0x000000350a005986 */ /* 0x0003e4000c101910 */
[----:B------:R-:W-:Y:S02]  /*126c0*/  IMAD R15, R3, 0x2, R13 ;  /* 0x00000002030f7824 */ /* 0x000fe400078e020d */
[----:B------:R3:W-:Y:S01]  /*126d0*/  @P2 STG.E desc[UR16][R8.64], R54 ;  /* 0x0000003608002986 */ /* 0x0007e2000c101910 */
[----:B------:R-:W-:-:S04]  /*126e0*/  LEA R4, P2, R13, R2, 0x2 ;  /* 0x000000020d047211 */ /* 0x000fc800078410ff */
[----:B------:R-:W-:Y:S02]  /*126f0*/  LEA.HI.X.SX32 R5, R13, R64, 0x2, P2 ;  /* 0x000000400d057211 */ /* 0x000fe400010f16ff */
[C---:B-1----:R-:W-:Y:S01]  /*12700*/  LEA R10, P6, R15.reuse, R2, 0x2 ;  /* 0x000000020f0a7211 */ /* 0x042fe200078c10ff */
[----:B------:R1:W-:Y:S03]  /*12710*/  @P4 STG.E desc[UR16][R6.64], R55 ;  /* 0x0000003706004986 */ /* 0x0003e6000c101910 */
[----:B------:R-:W-:Y:S01]  /*12720*/  LEA.HI.X.SX32 R11, R15, R64, 0x2, P6 ;  /* 0x000000400f0b7211 */ /* 0x000fe200030f16ff */
[----:B------:R1:W-:Y:S01]  /*12730*/  @P1 STG.E desc[UR16][R4.64], R56 ;  /* 0x0000003804001986 */ /* 0x0003e2000c101910 */
[----:B--2---:R-:W-:-:S03]  /*12740*/  ISETP.LT.AND P5, PT, R14, R157, !P0 ;  /* 0x0000009d0e00720c */ /* 0x004fc600047a1270 */
[----:B------:R-:W2:Y:S10]  /*12750*/  LDL.LU R14, [R1+0x240] ;  /* 0x00024000010e7983 */ /* 0x000eb40000300800 */
[----:B------:R1:W-:Y:S01]  /*12760*/  @P5 STG.E desc[UR16][R10.64], R57 ;  /* 0x000000390a005986 */ /* 0x0003e2000c101910 */
[----:B----4-:R-:W-:-:S03]  /*12770*/  ISETP.LT.AND P3, PT, R12, R157, !P0 ;  /* 0x0000009d0c00720c */ /* 0x010fc60004761270 */
[----:B------:R-:W4:Y:S01]  /*12780*/  LDL.LU R12, [R1+0x23c] ;  /* 0x00023c00010c7983 */ /* 0x000f220000300800 */
[----:B------:R-:W-:-:S03]  /*12790*/  ISETP.LT.AND P2, PT, R18, R157, !P0 ;  /* 0x0000009d1200720c */ /* 0x000fc60004741270 */
[----:B------:R-:W4:Y:S01]  /*127a0*/  LDL.LU R18, [R1+0x238] ;  /* 0x0002380001127983 */ /* 0x000f220000300800 */
[----:B------:R-:W-:-:S03]  /*127b0*/  ISETP.LT.AND P5, PT, R16, R157, !P0 ;  /* 0x0000009d1000720c */ /* 0x000fc600047a1270 */
[----:B------:R-:W4:Y:S01]  /*127c0*/  LDL.LU R16, [R1+0x234] ;  /* 0x0002340001107983 */ /* 0x000f220000300800 */
[----:B------:R-:W-:-:S04]  /*127d0*/  IMAD R13, R3, 0x2, R15 ;  /* 0x00000002030d7824 */ /* 0x000fc800078e020f */
[----:B------:R-:W-:Y:S01]  /*127e0*/  IMAD R15, R3, 0x2, R13 ;  /* 0x00000002030f7824 */ /* 0x000fe200078e020d */
[-C--:B---3--:R-:W-:Y:S02]  /*127f0*/  LEA R8, P1, R13, R2.reuse, 0x2 ;  /* 0x000000020d087211 */ /* 0x088fe400078210ff */
[----:B------:R-:W-:Y:S02]  /*12800*/  ISETP.LT.AND P4, PT, R20, R157, !P0 ;  /* 0x0000009d1400720c */ /* 0x000fe40004781270 */
[----:B-1----:R-:W-:Y:S01]  /*12810*/  LEA R6, P6, R15, R2, 0x2 ;  /* 0x000000020f067211 */ /* 0x002fe200078c10ff */
[----:B------:R-:W1:Y:S01]  /*12820*/  LDS.128 R20, [R0+UR7] ;  /* 0x0000000700147984 */ /* 0x000e620008000c00 */
[-C--:B------:R-:W-:Y:S01]  /*12830*/  LEA.HI.X.SX32 R9, R13, R64.reuse, 0x2, P1 ;  /* 0x000000400d097211 */ /* 0x080fe200008f16ff */
[----:B------:R-:W-:Y:S01]  /*12840*/  IMAD R13, R3, 0x2, R15 ;  /* 0x00000002030d7824 */ /* 0x000fe200078e020f */
[----:B------:R-:W-:-:S03]  /*12850*/  LEA.HI.X.SX32 R7, R15, R64, 0x2, P6 ;  /* 0x000000400f077211 */ /* 0x000fc600030f16ff */
[----:B------:R-:W-:Y:S01]  /*12860*/  IMAD R15, R3, 0x2, R13 ;  /* 0x00000002030f7824 */ /* 0x000fe200078e020d */
[-C--:B------:R-:W-:Y:S01]  /*12870*/  ISETP.LT.AND P1, PT, R17, R157.reuse, !P0 ;  /* 0x0000009d1100720c */ /* 0x080fe20004721270 */
[----:B------:R3:W-:Y:S01]  /*12880*/  @P3 STG.E desc[UR16][R8.64], R58 ;  /* 0x0000003a08003986 */ /* 0x0007e2000c101910 */
[-C--:B------:R-:W-:Y:S01]  /*12890*/  LEA R4, P3, R13, R2.reuse, 0x2 ;  /* 0x000000020d047211 */ /* 0x080fe200078610ff */
[----:B------:R-:W-:Y:S01]  /*128a0*/  IMAD R17, R3, 0x2, R15 ;  /* 0x0000000203117824 */ /* 0x000fe200078e020f */
[----:B------:R-:W-:Y:S02]  /*128b0*/  LEA R10, P6, R15, R2, 0x2 ;  /* 0x000000020f0a7211 */ /* 0x000fe400078c10ff */
[-C--:B------:R-:W-:Y:S01]  /*128c0*/  LEA.HI.X.SX32 R5, R13, R64.reuse, 0x2, P3 ;  /* 0x000000400d057211 */ /* 0x080fe200018f16ff */
[----:B------:R-:W-:Y:S01]  /*128d0*/  IMAD R13, R3, 0x2, R17 ;  /* 0x00000002030d7824 */ /* 0x000fe200078e0211 */
[----:B------:R-:W-:Y:S01]  /*128e0*/  LEA.HI.X.SX32 R11, R15, R64, 0x2, P6 ;  /* 0x000000400f0b7211 */ /* 0x000fe200030f16ff */
[----:B------:R3:W-:Y:S02]  /*128f0*/  @P4 STG.E desc[UR16][R6.64], R59 ;  /* 0x0000003b06004986 */ /* 0x0007e4000c101910 */
[----:B------:R-:W-:Y:S01]  /*12900*/  IMAD R15, R3, 0x2, R13 ;  /* 0x00000002030f7824 */ /* 0x000fe200078e020d */
[----:B------:R-:W-:Y:S01]  /*12910*/  ISETP.LT.AND P4, PT, R19, R157, !P0 ;  /* 0x0000009d1300720c */ /* 0x000fe20004781270 */
[----:B------:R3:W-:Y:S02]  /*12920*/  @P2 STG.E desc[UR16][R4.64], R60 ;  /* 0x0000003c04002986 */ /* 0x0007e4000c101910 */
[----:B------:R-:W-:-:S02]  /*12930*/  IMAD R19, R3, 0x2, R15 ;  /* 0x0000000203137824 */ /* 0x000fc400078e020f */
[----:B------:R1:W-:Y:S01]  /*12940*/  @P1 STG.E desc[UR16][R10.64], R61 ;  /* 0x0000003d0a001986 */ /* 0x0003e2000c101910 */
[-C--:B---3--:R-:W-:Y:S02]  /*12950*/  LEA R8, P1, R13, R2.reuse, 0x2 ;  /* 0x000000020d087211 */ /* 0x088fe400078210ff */
[----:B------:R-:W-:Y:S02]  /*12960*/  LEA R6, P6, R17, R2, 0x2 ;  /* 0x0000000211067211 */ /* 0x000fe400078c10ff */
[----:B------:R-:W-:Y:S02]  /*12970*/  LEA.HI.X.SX32 R9, R13, R64, 0x2, P1 ;  /* 0x000000400d097211 */ /* 0x000fe400008f16ff */
[----:B------:R-:W-:Y:S02]  /*12980*/  LEA R4, P1, R19, R2, 0x2 ;  /* 0x0000000213047211 */ /* 0x000fe400078210ff */
[-C--:B------:R-:W-:Y:S01]  /*12990*/  LEA.HI.X.SX32 R7, R17, R64.reuse, 0x2, P6 ;  /* 0x0000004011077211 */ /* 0x080fe200030f16ff */
[----:B------:R-:W-:Y:S01]  /*129a0*/  IMAD R17, R3, 0x2, R19 ;  /* 0x0000000203117824 */ /* 0x000fe200078e0213 */
[----:B------:R-:W-:-:S03]  /*129b0*/  LEA.HI.X.SX32 R5, R19, R64, 0x2, P1 ;  /* 0x0000004013057211 */ /* 0x000fc600008f16ff */
[----:B------:R-:W-:Y:S01]  /*129c0*/  IMAD R3, R3, 0x2, R17 ;  /* 0x0000000203037824 */ /* 0x000fe200078e0211 */
[----:B------:R3:W-:Y:S04]  /*129d0*/  @P5 STG.E desc[UR16][R6.64], R62 ;  /* 0x0000003e06005986 */ /* 0x0007e8000c101910 */
[----:B------:R3:W-:Y:S01]  /*129e0*/  @P4 STG.E desc[UR16][R8.64], R63 ;  /* 0x0000003f08004986 */ /* 0x0007e2000c101910 */
[-C--:B--2---:R-:W-:Y:S02]  /*129f0*/  ISETP.LT.AND P3, PT, R14, R157.reuse, !P0 ;  /* 0x0000009d0e00720c */ /* 0x084fe40004761270 */
[----:B----4-:R-:W-:Y:S02]  /*12a00*/  ISETP.LT.AND P2, PT, R12, R157, !P0 ;  /* 0x0000009d0c00720c */ /* 0x010fe40004741270 */
[----:B------:R-:W-:-:S04]  /*12a10*/  LEA R12, P6, R15, R2, 0x2 ;  /* 0x000000020f0c7211 */ /* 0x000fc800078c10ff */
[----:B------:R-:W-:Y:S02]  /*12a20*/  LEA.HI.X.SX32 R13, R15, R64, 0x2, P6 ;  /* 0x000000400f0d7211 */ /* 0x000fe400030f16ff */
[----:B------:R-:W-:-:S04]  /*12a30*/  LEA R14, P6, R17, R2, 0x2 ;  /* 0x00000002110e7211 */ /* 0x000fc800078c10ff */
[----:B------:R-:W-:Y:S02]  /*12a40*/  LEA.HI.X.SX32 R15, R17, R64, 0x2, P6 ;  /* 0x00000040110f7211 */ /* 0x000fe400030f16ff */
[-C--:B------:R-:W-:Y:S02]  /*12a50*/  ISETP.LT.AND P1, PT, R18, R157.reuse, !P0 ;  /* 0x0000009d1200720c */ /* 0x080fe40004721270 */
[----:B------:R-:W-:Y:S01]  /*12a60*/  ISETP.LT.AND P0, PT, R16, R157, !P0 ;  /* 0x0000009d1000720c */ /* 0x000fe20004701270 */
[----:B-1----:R3:W-:Y:S01]  /*12a70*/  @P3 STG.E desc[UR16][R12.64], R20 ;  /* 0x000000140c003986 */ /* 0x0027e2000c101910 */
[----:B------:R-:W-:-:S03]  /*12a80*/  LEA R2, P6, R3, R2, 0x2 ;  /* 0x0000000203027211 */ /* 0x000fc600078c10ff */
[----:B------:R3:W-:Y:S01]  /*12a90*/  @P2 STG.E desc[UR16][R4.64], R21 ;  /* 0x0000001504002986 */ /* 0x0007e2000c101910 */
[----:B------:R-:W-:-:S05]  /*12aa0*/  LEA.HI.X.SX32 R3, R3, R64, 0x2, P6 ;  /* 0x0000004003037211 */ /* 0x000fca00030f16ff */
[----:B------:R3:W-:Y:S02]  /*12ab0*/  @P1 STG.E desc[UR16][R14.64], R22 ;  /* 0x000000160e001986 */ /* 0x0007e4000c101910 */
[----:B------:R-:W-:Y:S05]  /*12ac0*/  @!P0 EXIT ;  /* 0x000000000000894d */ /* 0x000fea0003800000 */
[----:B------:R-:W-:Y:S01]  /*12ad0*/  STG.E desc[UR16][R2.64], R23 ;  /* 0x0000001702007986 */ /* 0x000fe2000c101910 */
[----:B------:R-:W-:Y:S05]  /*12ae0*/  EXIT ;  /* 0x000000000000794d */ /* 0x000fea0003800000 */
.L_x_2:
[----:B------:R-:W-:-:S00]  /*12af0*/  BRA `(.L_x_2) ;  /* 0xfffffffc00fc7947 */ /* 0x000fc0000383ffff */
[----:B------:R-:W-:-:S00]  /*12b00*/  NOP ;  /* 0x0000000000007918 */ /* 0x000fc00000000000 */
[----:B------:R-:W-:-:S00]  /*12b10*/  NOP ;  /* 0x0000000000007918 */ /* 0x000fc00000000000 */
[----:B------:R-:W-:-:S00]  /*12b20*/  NOP ;  /* 0x0000000000007918 */ /* 0x000fc00000000000 */
[----:B------:R-:W-:-:S00]  /*12b30*/  NOP ;  /* 0x0000000000007918 */ /* 0x000fc00000000000 */
[----:B------:R-:W-:-:S00]  /*12b40*/  NOP ;  /* 0x0000000000007918 */ /* 0x000fc00000000000 */
[----:B------:R-:W-:-:S00]  /*12b50*/  NOP ;  /* 0x0000000000007918 */ /* 0x000fc00000000000 */
[----:B------:R-:W-:-:S00]  /*12b60*/  NOP ;  /* 0x0000000000007918 */ /* 0x000fc00000000000 */
[----:B------:R-:W-:-:S00]  /*12b70*/  NOP ;  /* 0x0000000000007918 */ /* 0x000fc00000000000 */
.L_x_3:


//--------------------- .nv.shared.matmul_kernel  --------------------------
	.section	.nv.shared.matmul_kernel,"aw",@nobits
	.sectionflags	@""
	.align	16
	.zero		1024


//--------------------- .nv.shared.reserved.0     --------------------------
	.section	.nv.shared.reserved.0,"aw",@nobits
	.weak		__nv_reservedSMEM_offset_0_alias
	.size		__nv_reservedSMEM_offset_0_alias, 0, 0
	.other		__nv_reservedSMEM_offset_0_alias,@"STO_CUDA_RESERVED_SHARED STV_DEFAULT"
__nv_reservedSMEM_offset_0_alias:
	.zero		0


//--------------------- .nv.constant0.matmul_kernel --------------------------
	.section	.nv.constant0.matmul_kernel,"a",@progbits
	.sectionflags	@""
	.align	4
.nv.constant0.matmul_kernel:
	.zero		608


//--------------------- SYMBOLS --------------------------

	.type		.nv.reservedSmem.offset0,@object
	.size		.nv.reservedSmem.offset0,0x4
